//
// Generated by NVIDIA NVVM Compiler
//
// Compiler Build ID: CL-36424714
// Cuda compilation tools, release 13.0, V13.0.88
// Based on NVVM 20.0.0
//

.version 9.0
.target sm_100
.address_size 64

	// .globl	_Z1HiiPfS_
.func  (.param .b64 func_retval0) __internal_accurate_pow
(
	.param .b64 __internal_accurate_pow_param_0
)
;

.visible .entry _Z1HiiPfS_(
	.param .u32 _Z1HiiPfS__param_0,
	.param .u32 _Z1HiiPfS__param_1,
	.param .u64 .ptr .align 1 _Z1HiiPfS__param_2,
	.param .u64 .ptr .align 1 _Z1HiiPfS__param_3
)
{
	.reg .pred 	%p<4>;
	.reg .b32 	%r<19>;
	.reg .b32 	%f<6>;
	.reg .b64 	%rd<14>;
	.reg .b64 	%fd<11>;

	ld.param.u32 	%r1, [_Z1HiiPfS__param_1];
	ld.param.u64 	%rd1, [_Z1HiiPfS__param_2];
	ld.param.u64 	%rd2, [_Z1HiiPfS__param_3];
	cvta.to.global.u64 	%rd3, %rd2;
	cvta.to.global.u64 	%rd4, %rd1;
	mov.u32 	%r2, %ctaid.x;
	mov.u32 	%r3, %ntid.x;
	mov.u32 	%r4, %tid.x;
	mad.lo.s32 	%r5, %r2, %r3, %r4;
	shr.u32 	%r6, %r5, %r1;
	and.b32  	%r7, %r6, 1;
	mov.b32 	%r8, 1;
	shl.b32 	%r9, %r8, %r1;
	not.b32 	%r10, %r9;
	and.b32  	%r11, %r5, %r10;
	or.b32  	%r12, %r9, %r5;
	mul.wide.u32 	%rd5, %r11, 4;
	add.s64 	%rd6, %rd4, %rd5;
	ld.global.f32 	%f1, [%rd6];
	mul.wide.u32 	%rd7, %r12, 4;
	add.s64 	%rd8, %rd4, %rd7;
	ld.global.f32 	%f2, [%rd8];
	cvt.rn.f64.u32 	%fd1, %r7;
	mov.f64 	%fd2, 0dBFF0000000000000;
	{
	.reg .b32 %temp; 
	mov.b64 	{%temp, %r13}, %fd2;
	}
	{
	.reg .b32 %temp; 
	mov.b64 	{%temp, %r14}, %fd1;
	}
	shr.u32 	%r15, %r14, 20;
	and.b32  	%r16, %r15, 2047;
	add.s32 	%r17, %r16, -1012;
	mov.b64 	%rd9, %fd1;
	shl.b64 	%rd10, %rd9, %r17;
	setp.eq.s64 	%p1, %rd10, -9223372036854775808;
	{ // callseq 0, 0
	.param .b64 param0;
	st.param.f64 	[param0], %fd1;
	.param .b64 retval0;
	call.uni (retval0), 
	__internal_accurate_pow, 
	(
	param0
	);
	ld.param.f64 	%fd3, [retval0];
	} // callseq 0
	setp.lt.s32 	%p2, %r13, 0;
	neg.f64 	%fd5, %fd3;
	selp.f64 	%fd6, %fd5, %fd3, %p1;
	selp.f64 	%fd7, %fd6, %fd3, %p2;
	setp.eq.s32 	%p3, %r7, 0;
	selp.f64 	%fd8, 0d3FF0000000000000, %fd7, %p3;
	cvt.rzi.s32.f64 	%r18, %fd8;
	cvt.rn.f32.s32 	%f3, %r18;
	fma.rn.f32 	%f4, %f2, %f3, %f1;
	cvt.f64.f32 	%fd9, %f4;
	div.rn.f64 	%fd10, %fd9, 0d3FF6A09E667F3BCD;
	cvt.rn.f32.f64 	%f5, %fd10;
	mul.wide.u32 	%rd12, %r5, 4;
	add.s64 	%rd13, %rd3, %rd12;
	st.global.f32 	[%rd13], %f5;
	ret;

}
	// .globl	_Z3H_2iiPfS_
.visible .entry _Z3H_2iiPfS_(
	.param .u32 _Z3H_2iiPfS__param_0,
	.param .u32 _Z3H_2iiPfS__param_1,
	.param .u64 .ptr .align 1 _Z3H_2iiPfS__param_2,
	.param .u64 .ptr .align 1 _Z3H_2iiPfS__param_3
)
{
	.reg .b32 	%r<5>;
	.reg .b32 	%f<2>;
	.reg .b64 	%rd<8>;

	ld.param.u64 	%rd1, [_Z3H_2iiPfS__param_2];
	ld.param.u64 	%rd2, [_Z3H_2iiPfS__param_3];
	cvta.to.global.u64 	%rd3, %rd1;
	cvta.to.global.u64 	%rd4, %rd2;
	mov.u32 	%r1, %ctaid.x;
	mov.u32 	%r2, %ntid.x;
	mov.u32 	%r3, %tid.x;
	mad.lo.s32 	%r4, %r1, %r2, %r3;
	mul.wide.u32 	%rd5, %r4, 4;
	add.s64 	%rd6, %rd4, %rd5;
	ld.global.f32 	%f1, [%rd6];
	add.s64 	%rd7, %rd3, %rd5;
	st.global.f32 	[%rd7], %f1;
	ret;

}
	// .globl	_Z6CNOT_1iiiPfS_
.visible .entry _Z6CNOT_1iiiPfS_(
	.param .u32 _Z6CNOT_1iiiPfS__param_0,
	.param .u32 _Z6CNOT_1iiiPfS__param_1,
	.param .u32 _Z6CNOT_1iiiPfS__param_2,
	.param .u64 .ptr .align 1 _Z6CNOT_1iiiPfS__param_3,
	.param .u64 .ptr .align 1 _Z6CNOT_1iiiPfS__param_4
)
{
	.reg .pred 	%p<4>;
	.reg .b32 	%r<16>;
	.reg .b32 	%f<2>;
	.reg .b64 	%rd<9>;

	ld.param.u32 	%r3, [_Z6CNOT_1iiiPfS__param_1];
	ld.param.u32 	%r2, [_Z6CNOT_1iiiPfS__param_2];
	ld.param.u64 	%rd1, [_Z6CNOT_1iiiPfS__param_3];
	ld.param.u64 	%rd2, [_Z6CNOT_1iiiPfS__param_4];
	mov.u32 	%r4, %ctaid.x;
	mov.u32 	%r5, %ntid.x;
	mov.u32 	%r6, %tid.x;
	mad.lo.s32 	%r1, %r4, %r5, %r6;
	shr.u32 	%r7, %r1, %r3;
	and.b32  	%r8, %r7, 1;
	setp.eq.b32 	%p1, %r8, 1;
	not.pred 	%p2, %p1;
	@%p2 bra 	$L__BB2_2;
	cvta.to.global.u64 	%rd3, %rd1;
	cvta.to.global.u64 	%rd4, %rd2;
	mov.b32 	%r9, 1;
	shl.b32 	%r10, %r9, %r2;
	and.b32  	%r11, %r10, %r1;
	setp.eq.s32 	%p3, %r11, 0;
	or.b32  	%r12, %r10, %r1;
	not.b32 	%r13, %r10;
	and.b32  	%r14, %r1, %r13;
	selp.b32 	%r15, %r12, %r14, %p3;
	mul.wide.s32 	%rd5, %r15, 4;
	add.s64 	%rd6, %rd3, %rd5;
	ld.global.f32 	%f1, [%rd6];
	mul.wide.u32 	%rd7, %r1, 4;
	add.s64 	%rd8, %rd4, %rd7;
	st.global.f32 	[%rd8], %f1;
$L__BB2_2:
	ret;

}
	// .globl	_Z6CNOT_2iiiPfS_
.visible .entry _Z6CNOT_2iiiPfS_(
	.param .u32 _Z6CNOT_2iiiPfS__param_0,
	.param .u32 _Z6CNOT_2iiiPfS__param_1,
	.param .u32 _Z6CNOT_2iiiPfS__param_2,
	.param .u64 .ptr .align 1 _Z6CNOT_2iiiPfS__param_3,
	.param .u64 .ptr .align 1 _Z6CNOT_2iiiPfS__param_4
)
{
	.reg .pred 	%p<3>;
	.reg .b32 	%r<8>;
	.reg .b32 	%f<2>;
	.reg .b64 	%rd<8>;

	ld.param.u32 	%r2, [_Z6CNOT_2iiiPfS__param_1];
	ld.param.u64 	%rd1, [_Z6CNOT_2iiiPfS__param_3];
	ld.param.u64 	%rd2, [_Z6CNOT_2iiiPfS__param_4];
	mov.u32 	%r3, %ctaid.x;
	mov.u32 	%r4, %ntid.x;
	mov.u32 	%r5, %tid.x;
	mad.lo.s32 	%r1, %r3, %r4, %r5;
	shr.u32 	%r6, %r1, %r2;
	and.b32  	%r7, %r6, 1;
	setp.eq.b32 	%p1, %r7, 1;
	not.pred 	%p2, %p1;
	@%p2 bra 	$L__BB3_2;
	cvta.to.global.u64 	%rd3, %rd2;
	cvta.to.global.u64 	%rd4, %rd1;
	mul.wide.u32 	%rd5, %r1, 4;
	add.s64 	%rd6, %rd3, %rd5;
	ld.global.f32 	%f1, [%rd6];
	add.s64 	%rd7, %rd4, %rd5;
	st.global.f32 	[%rd7], %f1;
$L__BB3_2:
	ret;

}
	// .globl	_Z14d_swapQubits_1iiiPfS_
.visible .entry _Z14d_swapQubits_1iiiPfS_(
	.param .u32 _Z14d_swapQubits_1iiiPfS__param_0,
	.param .u32 _Z14d_swapQubits_1iiiPfS__param_1,
	.param .u32 _Z14d_swapQubits_1iiiPfS__param_2,
	.param .u64 .ptr .align 1 _Z14d_swapQubits_1iiiPfS__param_3,
	.param .u64 .ptr .align 1 _Z14d_swapQubits_1iiiPfS__param_4
)
{
	.reg .pred 	%p<7>;
	.reg .b32 	%r<25>;
	.reg .b32 	%f<3>;
	.reg .b64 	%rd<13>;

	ld.param.u32 	%r4, [_Z14d_swapQubits_1iiiPfS__param_1];
	ld.param.u32 	%r5, [_Z14d_swapQubits_1iiiPfS__param_2];
	ld.param.u64 	%rd3, [_Z14d_swapQubits_1iiiPfS__param_3];
	ld.param.u64 	%rd4, [_Z14d_swapQubits_1iiiPfS__param_4];
	cvta.to.global.u64 	%rd1, %rd4;
	cvta.to.global.u64 	%rd2, %rd3;
	mov.u32 	%r6, %ctaid.x;
	mov.u32 	%r7, %ntid.x;
	mov.u32 	%r8, %tid.x;
	mad.lo.s32 	%r1, %r6, %r7, %r8;
	shr.u32 	%r9, %r1, %r4;
	and.b32  	%r2, %r9, 1;
	shr.u32 	%r10, %r1, %r5;
	and.b32  	%r3, %r10, 1;
	setp.eq.b32 	%p1, %r2, 1;
	setp.eq.s32 	%p2, %r3, 0;
	or.pred  	%p3, %p1, %p2;
	@%p3 bra 	$L__BB4_2;
	mov.b32 	%r19, 1;
	shl.b32 	%r20, %r19, %r4;
	or.b32  	%r21, %r20, %r1;
	shl.b32 	%r22, %r19, %r5;
	not.b32 	%r23, %r22;
	and.b32  	%r24, %r21, %r23;
	mul.wide.u32 	%rd9, %r24, 4;
	add.s64 	%rd10, %rd2, %rd9;
	ld.global.f32 	%f2, [%rd10];
	mul.wide.u32 	%rd11, %r1, 4;
	add.s64 	%rd12, %rd1, %rd11;
	st.global.f32 	[%rd12], %f2;
	bra.uni 	$L__BB4_4;
$L__BB4_2:
	setp.eq.s32 	%p4, %r2, 0;
	setp.ne.s32 	%p5, %r3, 0;
	or.pred  	%p6, %p4, %p5;
	@%p6 bra 	$L__BB4_4;
	mov.b32 	%r13, 1;
	shl.b32 	%r14, %r13, %r4;
	not.b32 	%r15, %r14;
	and.b32  	%r16, %r1, %r15;
	shl.b32 	%r17, %r13, %r5;
	or.b32  	%r18, %r16, %r17;
	mul.wide.u32 	%rd5, %r18, 4;
	add.s64 	%rd6, %rd2, %rd5;
	ld.global.f32 	%f1, [%rd6];
	mul.wide.u32 	%rd7, %r1, 4;
	add.s64 	%rd8, %rd1, %rd7;
	st.global.f32 	[%rd8], %f1;
$L__BB4_4:
	ret;

}
	// .globl	_Z14d_swapQubits_2iiiPfS_
.visible .entry _Z14d_swapQubits_2iiiPfS_(
	.param .u32 _Z14d_swapQubits_2iiiPfS__param_0,
	.param .u32 _Z14d_swapQubits_2iiiPfS__param_1,
	.param .u32 _Z14d_swapQubits_2iiiPfS__param_2,
	.param .u64 .ptr .align 1 _Z14d_swapQubits_2iiiPfS__param_3,
	.param .u64 .ptr .align 1 _Z14d_swapQubits_2iiiPfS__param_4
)
{
	.reg .pred 	%p<7>;
	.reg .b32 	%r<13>;
	.reg .b32 	%f<2>;
	.reg .b64 	%rd<8>;

	ld.param.u32 	%r4, [_Z14d_swapQubits_2iiiPfS__param_1];
	ld.param.u32 	%r5, [_Z14d_swapQubits_2iiiPfS__param_2];
	ld.param.u64 	%rd1, [_Z14d_swapQubits_2iiiPfS__param_3];
	ld.param.u64 	%rd2, [_Z14d_swapQubits_2iiiPfS__param_4];
	mov.u32 	%r6, %ctaid.x;
	mov.u32 	%r7, %ntid.x;
	mov.u32 	%r8, %tid.x;
	mad.lo.s32 	%r1, %r6, %r7, %r8;
	shr.u32 	%r9, %r1, %r4;
	and.b32  	%r2, %r9, 1;
	shr.u32 	%r10, %r1, %r5;
	and.b32  	%r3, %r10, 1;
	setp.eq.s32 	%p1, %r2, 0;
	setp.eq.b32 	%p2, %r3, 1;
	and.pred  	%p3, %p1, %p2;
	@%p3 bra 	$L__BB5_3;
	setp.eq.s32 	%p4, %r2, 0;
	setp.ne.s32 	%p5, %r3, 0;
	or.pred  	%p6, %p4, %p5;
	@%p6 bra 	$L__BB5_3;
	cvta.to.global.u64 	%rd3, %rd2;
	mul.wide.u32 	%rd4, %r1, 4;
	add.s64 	%rd5, %rd3, %rd4;
	ld.global.f32 	%f1, [%rd5];
	cvta.to.global.u64 	%rd6, %rd1;
	add.s64 	%rd7, %rd6, %rd4;
	st.global.f32 	[%rd7], %f1;
$L__BB5_3:
	ret;

}
.func  (.param .b64 func_retval0) __internal_accurate_pow(
	.param .b64 __internal_accurate_pow_param_0
)
{
	.reg .pred 	%p<8>;
	.reg .b32 	%r<46>;
	.reg .b32 	%f<3>;
	.reg .b64 	%fd<109>;

	ld.param.f64 	%fd10, [__internal_accurate_pow_param_0];
	mov.f64 	%fd11, 0d3FF0000000000000;
	{
	.reg .b32 %temp; 
	mov.b64 	{%temp, %r8}, %fd11;
	}
	{
	.reg .b32 %temp; 
	mov.b64 	{%r9, %temp}, %fd11;
	}
	shr.u32 	%r10, %r8, 20;
	setp.lt.u32 	%p1, %r8, 1048576;
	mov.f64 	%fd12, 0d4350000000000000;
	{
	.reg .b32 %temp; 
	mov.b64 	{%temp, %r11}, %fd12;
	}
	{
	.reg .b32 %temp; 
	mov.b64 	{%r12, %temp}, %fd12;
	}
	shr.u32 	%r13, %r11, 20;
	add.s32 	%r14, %r13, -54;
	selp.b32 	%r15, %r12, %r9, %p1;
	selp.b32 	%r16, %r11, %r8, %p1;
	selp.b32 	%r1, %r14, %r10, %p1;
	add.s32 	%r45, %r1, -1023;
	and.b32  	%r17, %r16, -2146435073;
	or.b32  	%r18, %r17, 1072693248;
	mov.b64 	%fd107, {%r15, %r18};
	setp.lt.u32 	%p2, %r18, 1073127583;
	@%p2 bra 	$L__BB6_2;
	{
	.reg .b32 %temp; 
	mov.b64 	{%r19, %temp}, %fd107;
	}
	{
	.reg .b32 %temp; 
	mov.b64 	{%temp, %r20}, %fd107;
	}
	add.s32 	%r21, %r20, -1048576;
	mov.b64 	%fd107, {%r19, %r21};
	add.s32 	%r45, %r1, -1022;
$L__BB6_2:
	add.f64 	%fd13, %fd107, 0dBFF0000000000000;
	add.f64 	%fd14, %fd107, 0d3FF0000000000000;
	rcp.approx.ftz.f64 	%fd15, %fd14;
	neg.f64 	%fd16, %fd14;
	fma.rn.f64 	%fd17, %fd16, %fd15, 0d3FF0000000000000;
	fma.rn.f64 	%fd18, %fd17, %fd17, %fd17;
	fma.rn.f64 	%fd19, %fd18, %fd15, %fd15;
	mul.f64 	%fd20, %fd13, %fd19;
	fma.rn.f64 	%fd21, %fd13, %fd19, %fd20;
	mul.f64 	%fd22, %fd21, %fd21;
	fma.rn.f64 	%fd23, %fd22, 0d3EB0F5FF7D2CAFE2, 0d3ED0F5D241AD3B5A;
	fma.rn.f64 	%fd24, %fd23, %fd22, 0d3EF3B20A75488A3F;
	fma.rn.f64 	%fd25, %fd24, %fd22, 0d3F1745CDE4FAECD5;
	fma.rn.f64 	%fd26, %fd25, %fd22, 0d3F3C71C7258A578B;
	fma.rn.f64 	%fd27, %fd26, %fd22, 0d3F6249249242B910;
	fma.rn.f64 	%fd28, %fd27, %fd22, 0d3F89999999999DFB;
	sub.f64 	%fd29, %fd13, %fd21;
	add.f64 	%fd30, %fd29, %fd29;
	neg.f64 	%fd31, %fd21;
	fma.rn.f64 	%fd32, %fd31, %fd13, %fd30;
	mul.f64 	%fd33, %fd19, %fd32;
	fma.rn.f64 	%fd34, %fd22, %fd28, 0d3FB5555555555555;
	mov.f64 	%fd35, 0d3FB5555555555555;
	sub.f64 	%fd36, %fd35, %fd34;
	fma.rn.f64 	%fd37, %fd22, %fd28, %fd36;
	add.f64 	%fd38, %fd37, 0dBC46A4CB00B9E7B0;
	add.f64 	%fd39, %fd34, %fd38;
	sub.f64 	%fd40, %fd34, %fd39;
	add.f64 	%fd41, %fd38, %fd40;
	mul.rn.f64 	%fd42, %fd21, %fd21;
	neg.f64 	%fd43, %fd42;
	fma.rn.f64 	%fd44, %fd21, %fd21, %fd43;
	{
	.reg .b32 %temp; 
	mov.b64 	{%r22, %temp}, %fd33;
	}
	{
	.reg .b32 %temp; 
	mov.b64 	{%temp, %r23}, %fd33;
	}
	add.s32 	%r24, %r23, 1048576;
	mov.b64 	%fd45, {%r22, %r24};
	fma.rn.f64 	%fd46, %fd21, %fd45, %fd44;
	mul.rn.f64 	%fd47, %fd42, %fd21;
	neg.f64 	%fd48, %fd47;
	fma.rn.f64 	%fd49, %fd42, %fd21, %fd48;
	fma.rn.f64 	%fd50, %fd42, %fd33, %fd49;
	fma.rn.f64 	%fd51, %fd46, %fd21, %fd50;
	mul.rn.f64 	%fd52, %fd39, %fd47;
	neg.f64 	%fd53, %fd52;
	fma.rn.f64 	%fd54, %fd39, %fd47, %fd53;
	fma.rn.f64 	%fd55, %fd39, %fd51, %fd54;
	fma.rn.f64 	%fd56, %fd41, %fd47, %fd55;
	add.f64 	%fd57, %fd52, %fd56;
	sub.f64 	%fd58, %fd52, %fd57;
	add.f64 	%fd59, %fd56, %fd58;
	add.f64 	%fd60, %fd21, %fd57;
	sub.f64 	%fd61, %fd21, %fd60;
	add.f64 	%fd62, %fd57, %fd61;
	add.f64 	%fd63, %fd59, %fd62;
	add.f64 	%fd64, %fd33, %fd63;
	add.f64 	%fd65, %fd60, %fd64;
	sub.f64 	%fd66, %fd60, %fd65;
	add.f64 	%fd67, %fd64, %fd66;
	xor.b32  	%r25, %r45, -2147483648;
	mov.b32 	%r26, 1127219200;
	mov.b64 	%fd68, {%r25, %r26};
	mov.b32 	%r27, -2147483648;
	mov.b64 	%fd69, {%r27, %r26};
	sub.f64 	%fd70, %fd68, %fd69;
	fma.rn.f64 	%fd71, %fd70, 0d3FE62E42FEFA39EF, %fd65;
	fma.rn.f64 	%fd72, %fd70, 0dBFE62E42FEFA39EF, %fd71;
	sub.f64 	%fd73, %fd72, %fd65;
	sub.f64 	%fd74, %fd67, %fd73;
	fma.rn.f64 	%fd75, %fd70, 0d3C7ABC9E3B39803F, %fd74;
	add.f64 	%fd76, %fd71, %fd75;
	sub.f64 	%fd77, %fd71, %fd76;
	add.f64 	%fd78, %fd75, %fd77;
	{
	.reg .b32 %temp; 
	mov.b64 	{%temp, %r28}, %fd10;
	}
	{
	.reg .b32 %temp; 
	mov.b64 	{%r29, %temp}, %fd10;
	}
	shl.b32 	%r30, %r28, 1;
	setp.gt.u32 	%p3, %r30, -33554433;
	and.b32  	%r31, %r28, -15728641;
	selp.b32 	%r32, %r31, %r28, %p3;
	mov.b64 	%fd79, {%r29, %r32};
	mul.rn.f64 	%fd80, %fd76, %fd79;
	neg.f64 	%fd81, %fd80;
	fma.rn.f64 	%fd82, %fd76, %fd79, %fd81;
	fma.rn.f64 	%fd83, %fd78, %fd79, %fd82;
	add.f64 	%fd4, %fd80, %fd83;
	sub.f64 	%fd84, %fd80, %fd4;
	add.f64 	%fd5, %fd83, %fd84;
	fma.rn.f64 	%fd85, %fd4, 0d3FF71547652B82FE, 0d4338000000000000;
	{
	.reg .b32 %temp; 
	mov.b64 	{%r5, %temp}, %fd85;
	}
	mov.f64 	%fd86, 0dC338000000000000;
	add.rn.f64 	%fd87, %fd85, %fd86;
	fma.rn.f64 	%fd88, %fd87, 0dBFE62E42FEFA39EF, %fd4;
	fma.rn.f64 	%fd89, %fd87, 0dBC7ABC9E3B39803F, %fd88;
	fma.rn.f64 	%fd90, %fd89, 0d3E5ADE1569CE2BDF, 0d3E928AF3FCA213EA;
	fma.rn.f64 	%fd91, %fd90, %fd89, 0d3EC71DEE62401315;
	fma.rn.f64 	%fd92, %fd91, %fd89, 0d3EFA01997C89EB71;
	fma.rn.f64 	%fd93, %fd92, %fd89, 0d3F2A01A014761F65;
	fma.rn.f64 	%fd94, %fd93, %fd89, 0d3F56C16C1852B7AF;
	fma.rn.f64 	%fd95, %fd94, %fd89, 0d3F81111111122322;
	fma.rn.f64 	%fd96, %fd95, %fd89, 0d3FA55555555502A1;
	fma.rn.f64 	%fd97, %fd96, %fd89, 0d3FC5555555555511;
	fma.rn.f64 	%fd98, %fd97, %fd89, 0d3FE000000000000B;
	fma.rn.f64 	%fd99, %fd98, %fd89, 0d3FF0000000000000;
	fma.rn.f64 	%fd100, %fd99, %fd89, 0d3FF0000000000000;
	{
	.reg .b32 %temp; 
	mov.b64 	{%r6, %temp}, %fd100;
	}
	{
	.reg .b32 %temp; 
	mov.b64 	{%temp, %r7}, %fd100;
	}
	shl.b32 	%r33, %r5, 20;
	add.s32 	%r34, %r33, %r7;
	mov.b64 	%fd108, {%r6, %r34};
	{
	.reg .b32 %temp; 
	mov.b64 	{%temp, %r35}, %fd4;
	}
	mov.b32 	%f2, %r35;
	abs.f32 	%f1, %f2;
	setp.lt.f32 	%p4, %f1, 0f4086232B;
	@%p4 bra 	$L__BB6_5;
	setp.lt.f64 	%p5, %fd4, 0d0000000000000000;
	add.f64 	%fd101, %fd4, 0d7FF0000000000000;
	selp.f64 	%fd108, 0d0000000000000000, %fd101, %p5;
	setp.geu.f32 	%p6, %f1, 0f40874800;
	@%p6 bra 	$L__BB6_5;
	shr.u32 	%r36, %r5, 31;
	add.s32 	%r37, %r5, %r36;
	shr.s32 	%r38, %r37, 1;
	shl.b32 	%r39, %r38, 20;
	add.s32 	%r40, %r7, %r39;
	mov.b64 	%fd102, {%r6, %r40};
	sub.s32 	%r41, %r5, %r38;
	shl.b32 	%r42, %r41, 20;
	add.s32 	%r43, %r42, 1072693248;
	mov.b32 	%r44, 0;
	mov.b64 	%fd103, {%r44, %r43};
	mul.f64 	%fd108, %fd103, %fd102;
$L__BB6_5:
	abs.f64 	%fd104, %fd108;
	setp.eq.f64 	%p7, %fd104, 0d7FF0000000000000;
	fma.rn.f64 	%fd105, %fd108, %fd5, %fd108;
	selp.f64 	%fd106, %fd108, %fd105, %p7;
	st.param.f64 	[func_retval0], %fd106;
	ret;

}


// ===== COMPILED SASS (sm_100) =====

	.target	sm_100

	.elftype	@"ET_EXEC"


//--------------------- .note.nv.tkinfo           --------------------------
	.section	.note.nv.tkinfo,"",@"SHT_NOTE"
	.sectionflags	@"SHF_NOTE_NV_TKINFO"
	.tkinfo
        /*0018*/ 	.word	0x00000002
        /*0030*/ 	.string	""
        /*0030*/ 	.string	"ptxas"
        /*0030*/ 	.string	"Cuda compilation tools, release 13.0, V13.0.88"
        /*0030*/ 	.string	"Build cuda_13.0.r13.0/compiler.36424714_0"
        /*0030*/ 	.string	"-arch sm_100 -m 64 "



//--------------------- .note.nv.cuinfo           --------------------------
	.section	.note.nv.cuinfo,"",@"SHT_NOTE"
	.sectionflags	@"SHF_NOTE_NV_CUINFO"
        /*0018*/ 	.short	0x0002
        /*001a*/ 	.short	0x0064
        /*001c*/ 	.short	0x0082
	.zero		2


//--------------------- .nv.info                  --------------------------
	.section	.nv.info,"",@"SHT_CUDA_INFO"
	.align	4


	//----- nvinfo : EIATTR_REGCOUNT
	.align		4
        /*0000*/ 	.byte	0x04, 0x2f
        /*0002*/ 	.short	(.L_1 - .L_0)
	.align		4
.L_0:
        /*0004*/ 	.word	index@(_Z1HiiPfS_)
        /*0008*/ 	.word	0x0000001e


	//----- nvinfo : EIATTR_FRAME_SIZE
	.align		4
.L_1:
        /*000c*/ 	.byte	0x04, 0x11
        /*000e*/ 	.short	(.L_3 - .L_2)
	.align		4
.L_2:
        /*0010*/ 	.word	index@($_Z1HiiPfS_$__internal_accurate_pow)
        /*0014*/ 	.word	0x00000000


	//----- nvinfo : EIATTR_FRAME_SIZE
	.align		4
.L_3:
        /*0018*/ 	.byte	0x04, 0x11
        /*001a*/ 	.short	(.L_5 - .L_4)
	.align		4
.L_4:
        /*001c*/ 	.word	index@($__internal_0_$__cuda_sm20_div_rn_f64_full)
        /*0020*/ 	.word	0x00000000


	//----- nvinfo : EIATTR_FRAME_SIZE
	.align		4
.L_5:
        /*0024*/ 	.byte	0x04, 0x11
        /*0026*/ 	.short	(.L_7 - .L_6)
	.align		4
.L_6:
        /*0028*/ 	.word	index@(_Z1HiiPfS_)
        /*002c*/ 	.word	0x00000000


	//----- nvinfo : EIATTR_REGCOUNT
	.align		4
.L_7:
        /*0030*/ 	.byte	0x04, 0x2f
        /*0032*/ 	.short	(.L_9 - .L_8)
	.align		4
.L_8:
        /*0034*/ 	.word	index@(_Z3H_2iiPfS_)
        /*0038*/ 	.word	0x0000000a


	//----- nvinfo : EIATTR_FRAME_SIZE
	.align		4
.L_9:
        /*003c*/ 	.byte	0x04, 0x11
        /*003e*/ 	.short	(.L_11 - .L_10)
	.align		4
.L_10:
        /*0040*/ 	.word	index@(_Z3H_2iiPfS_)
        /*0044*/ 	.word	0x00000000


	//----- nvinfo : EIATTR_REGCOUNT
	.align		4
.L_11:
        /*0048*/ 	.byte	0x04, 0x2f
        /*004a*/ 	.short	(.L_13 - .L_12)
	.align		4
.L_12:
        /*004c*/ 	.word	index@(_Z6CNOT_1iiiPfS_)
        /*0050*/ 	.word	0x0000000a


	//----- nvinfo : EIATTR_FRAME_SIZE
	.align		4
.L_13:
        /*0054*/ 	.byte	0x04, 0x11
        /*0056*/ 	.short	(.L_15 - .L_14)
	.align		4
.L_14:
        /*0058*/ 	.word	index@(_Z6CNOT_1iiiPfS_)
        /*005c*/ 	.word	0x00000000


	//----- nvinfo : EIATTR_REGCOUNT
	.align		4
.L_15:
        /*0060*/ 	.byte	0x04, 0x2f
        /*0062*/ 	.short	(.L_17 - .L_16)
	.align		4
.L_16:
        /*0064*/ 	.word	index@(_Z6CNOT_2iiiPfS_)
        /*0068*/ 	.word	0x0000000a


	//----- nvinfo : EIATTR_FRAME_SIZE
	.align		4
.L_17:
        /*006c*/ 	.byte	0x04, 0x11
        /*006e*/ 	.short	(.L_19 - .L_18)
	.align		4
.L_18:
        /*0070*/ 	.word	index@(_Z6CNOT_2iiiPfS_)
        /*0074*/ 	.word	0x00000000


	//----- nvinfo : EIATTR_REGCOUNT
	.align		4
.L_19:
        /*0078*/ 	.byte	0x04, 0x2f
        /*007a*/ 	.short	(.L_21 - .L_20)
	.align		4
.L_20:
        /*007c*/ 	.word	index@(_Z14d_swapQubits_1iiiPfS_)
        /*0080*/ 	.word	0x0000000a


	//----- nvinfo : EIATTR_FRAME_SIZE
	.align		4
.L_21:
        /*0084*/ 	.byte	0x04, 0x11
        /*0086*/ 	.short	(.L_23 - .L_22)
	.align		4
.L_22:
        /*0088*/ 	.word	index@(_Z14d_swapQubits_1iiiPfS_)
        /*008c*/ 	.word	0x00000000


	//----- nvinfo : EIATTR_REGCOUNT
	.align		4
.L_23:
        /*0090*/ 	.byte	0x04, 0x2f
        /*0092*/ 	.short	(.L_25 - .L_24)
	.align		4
.L_24:
        /*0094*/ 	.word	index@(_Z14d_swapQubits_2iiiPfS_)
        /*0098*/ 	.word	0x0000000a


	//----- nvinfo : EIATTR_FRAME_SIZE
	.align		4
.L_25:
        /*009c*/ 	.byte	0x04, 0x11
        /*009e*/ 	.short	(.L_27 - .L_26)
	.align		4
.L_26:
        /*00a0*/ 	.word	index@(_Z14d_swapQubits_2iiiPfS_)
        /*00a4*/ 	.word	0x00000000


	//----- nvinfo : EIATTR_MIN_STACK_SIZE
	.align		4
.L_27:
        /*00a8*/ 	.byte	0x04, 0x12
        /*00aa*/ 	.short	(.L_29 - .L_28)
	.align		4
.L_28:
        /*00ac*/ 	.word	index@(_Z14d_swapQubits_2iiiPfS_)
        /*00b0*/ 	.word	0x00000000


	//----- nvinfo : EIATTR_MIN_STACK_SIZE
	.align		4
.L_29:
        /*00b4*/ 	.byte	0x04, 0x12
        /*00b6*/ 	.short	(.L_31 - .L_30)
	.align		4
.L_30:
        /*00b8*/ 	.word	index@(_Z14d_swapQubits_1iiiPfS_)
        /*00bc*/ 	.word	0x00000000


	//----- nvinfo : EIATTR_MIN_STACK_SIZE
	.align		4
.L_31:
        /*00c0*/ 	.byte	0x04, 0x12
        /*00c2*/ 	.short	(.L_33 - .L_32)
	.align		4
.L_32:
        /*00c4*/ 	.word	index@(_Z6CNOT_2iiiPfS_)
        /*00c8*/ 	.word	0x00000000


	//----- nvinfo : EIATTR_MIN_STACK_SIZE
	.align		4
.L_33:
        /*00cc*/ 	.byte	0x04, 0x12
        /*00ce*/ 	.short	(.L_35 - .L_34)
	.align		4
.L_34:
        /*00d0*/ 	.word	index@(_Z6CNOT_1iiiPfS_)
        /*00d4*/ 	.word	0x00000000


	//----- nvinfo : EIATTR_MIN_STACK_SIZE
	.align		4
.L_35:
        /*00d8*/ 	.byte	0x04, 0x12
        /*00da*/ 	.short	(.L_37 - .L_36)
	.align		4
.L_36:
        /*00dc*/ 	.word	index@(_Z3H_2iiPfS_)
        /*00e0*/ 	.word	0x00000000


	//----- nvinfo : EIATTR_MIN_STACK_SIZE
	.align		4
.L_37:
        /*00e4*/ 	.byte	0x04, 0x12
        /*00e6*/ 	.short	(.L_39 - .L_38)
	.align		4
.L_38:
        /*00e8*/ 	.word	index@(_Z1HiiPfS_)
        /*00ec*/ 	.word	0x00000000
.L_39:


//--------------------- .nv.compat                --------------------------
	.section	.nv.compat,"",@"SHT_CUDA_COMPAT_INFO"
	.align	4
        /*0000*/ 	.byte	0x02, 0x09, 0x00, 0x00, 0x02, 0x02, 0x01, 0x00, 0x02, 0x05, 0x05, 0x00, 0x03, 0x07, 0x01, 0x01
        /*0010*/ 	.byte	0x02, 0x03, 0x00, 0x00, 0x02, 0x06, 0x01, 0x00, 0x04, 0x0b, 0x08, 0x00, 0x01, 0x00, 0x00, 0x00
        /*0020*/ 	.byte	0x00, 0x00, 0x00, 0x00


//--------------------- .nv.info._Z14d_swapQubits_2iiiPfS_ --------------------------
	.section	.nv.info._Z14d_swapQubits_2iiiPfS_,"",@"SHT_CUDA_INFO"
	.sectionflags	@""
	.align	4


	//----- nvinfo : EIATTR_CUDA_API_VERSION
	.align		4
        /*0000*/ 	.byte	0x04, 0x37
        /*0002*/ 	.short	(.L_41 - .L_40)
.L_40:
        /*0004*/ 	.word	0x00000082


	//----- nvinfo : EIATTR_KPARAM_INFO
	.align		4
.L_41:
        /*0008*/ 	.byte	0x04, 0x17
        /*000a*/ 	.short	(.L_43 - .L_42)
.L_42:
        /*000c*/ 	.word	0x00000000
        /*0010*/ 	.short	0x0004
        /*0012*/ 	.short	0x0018
        /*0014*/ 	.byte	0x00, 0xf5, 0x21, 0x00


	//----- nvinfo : EIATTR_KPARAM_INFO
	.align		4
.L_43:
        /*0018*/ 	.byte	0x04, 0x17
        /*001a*/ 	.short	(.L_45 - .L_44)
.L_44:
        /*001c*/ 	.word	0x00000000
        /*0020*/ 	.short	0x0003
        /*0022*/ 	.short	0x0010
        /*0024*/ 	.byte	0x00, 0xf5, 0x21, 0x00


	//----- nvinfo : EIATTR_KPARAM_INFO
	.align		4
.L_45:
        /*0028*/ 	.byte	0x04, 0x17
        /*002a*/ 	.short	(.L_47 - .L_46)
.L_46:
        /*002c*/ 	.word	0x00000000
        /*0030*/ 	.short	0x0002
        /*0032*/ 	.short	0x0008
        /*0034*/ 	.byte	0x00, 0xf0, 0x11, 0x00


	//----- nvinfo : EIATTR_KPARAM_INFO
	.align		4
.L_47:
        /*0038*/ 	.byte	0x04, 0x17
        /*003a*/ 	.short	(.L_49 - .L_48)
.L_48:
        /*003c*/ 	.word	0x00000000
        /*0040*/ 	.short	0x0001
        /*0042*/ 	.short	0x0004
        /*0044*/ 	.byte	0x00, 0xf0, 0x11, 0x00


	//----- nvinfo : EIATTR_KPARAM_INFO
	.align		4
.L_49:
        /*0048*/ 	.byte	0x04, 0x17
        /*004a*/ 	.short	(.L_51 - .L_50)
.L_50:
        /*004c*/ 	.word	0x00000000
        /*0050*/ 	.short	0x0000
        /*0052*/ 	.short	0x0000
        /*0054*/ 	.byte	0x00, 0xf0, 0x11, 0x00


	//----- nvinfo : EIATTR_SPARSE_MMA_MASK
	.align		4
.L_51:
        /*0058*/ 	.byte	0x03, 0x50
        /*005a*/ 	.short	0x0000


	//----- nvinfo : EIATTR_MAXREG_COUNT
	.align		4
        /*005c*/ 	.byte	0x03, 0x1b
        /*005e*/ 	.short	0x00ff


	//----- nvinfo : EIATTR_MERCURY_ISA_VERSION
	.align		4
        /*0060*/ 	.byte	0x03, 0x5f
        /*0062*/ 	.short	0x0101


	//----- nvinfo : EIATTR_VRC_CTA_INIT_COUNT
	.align		4
        /*0064*/ 	.byte	0x02, 0x4a
	.zero		1
	.zero		1


	//----- nvinfo : EIATTR_EXIT_INSTR_OFFSETS
	.align		4
        /*0068*/ 	.byte	0x04, 0x1c
        /*006a*/ 	.short	(.L_53 - .L_52)


	//   ....[0]....
.L_52:
        /*006c*/ 	.word	0x000000c0


	//   ....[1]....
        /*0070*/ 	.word	0x000000e0


	//   ....[2]....
        /*0074*/ 	.word	0x00000160


	//----- nvinfo : EIATTR_CBANK_PARAM_SIZE
	.align		4
.L_53:
        /*0078*/ 	.byte	0x03, 0x19
        /*007a*/ 	.short	0x0020


	//----- nvinfo : EIATTR_PARAM_CBANK
	.align		4
        /*007c*/ 	.byte	0x04, 0x0a
        /*007e*/ 	.short	(.L_55 - .L_54)
	.align		4
.L_54:
        /*0080*/ 	.word	index@(.nv.constant0._Z14d_swapQubits_2iiiPfS_)
        /*0084*/ 	.short	0x0380
        /*0086*/ 	.short	0x0020


	//----- nvinfo : EIATTR_SW_WAR
	.align		4
.L_55:
        /*0088*/ 	.byte	0x04, 0x36
        /*008a*/ 	.short	(.L_57 - .L_56)
.L_56:
        /*008c*/ 	.word	0x00000008
.L_57:


//--------------------- .nv.info._Z14d_swapQubits_1iiiPfS_ --------------------------
	.section	.nv.info._Z14d_swapQubits_1iiiPfS_,"",@"SHT_CUDA_INFO"
	.sectionflags	@""
	.align	4


	//----- nvinfo : EIATTR_CUDA_API_VERSION
	.align		4
        /*0000*/ 	.byte	0x04, 0x37
        /*0002*/ 	.short	(.L_59 - .L_58)
.L_58:
        /*0004*/ 	.word	0x00000082


	//----- nvinfo : EIATTR_KPARAM_INFO
	.align		4
.L_59:
        /*0008*/ 	.byte	0x04, 0x17
        /*000a*/ 	.short	(.L_61 - .L_60)
.L_60:
        /*000c*/ 	.word	0x00000000
        /*0010*/ 	.short	0x0004
        /*0012*/ 	.short	0x0018
        /*0014*/ 	.byte	0x00, 0xf5, 0x21, 0x00


	//----- nvinfo : EIATTR_KPARAM_INFO
	.align		4
.L_61:
        /*0018*/ 	.byte	0x04, 0x17
        /*001a*/ 	.short	(.L_63 - .L_62)
.L_62:
        /*001c*/ 	.word	0x00000000
        /*0020*/ 	.short	0x0003
        /*0022*/ 	.short	0x0010
        /*0024*/ 	.byte	0x00, 0xf5, 0x21, 0x00


	//----- nvinfo : EIATTR_KPARAM_INFO
	.align		4
.L_63:
        /*0028*/ 	.byte	0x04, 0x17
        /*002a*/ 	.short	(.L_65 - .L_64)
.L_64:
        /*002c*/ 	.word	0x00000000
        /*0030*/ 	.short	0x0002
        /*0032*/ 	.short	0x0008
        /*0034*/ 	.byte	0x00, 0xf0, 0x11, 0x00


	//----- nvinfo : EIATTR_KPARAM_INFO
	.align		4
.L_65:
        /*0038*/ 	.byte	0x04, 0x17
        /*003a*/ 	.short	(.L_67 - .L_66)
.L_66:
        /*003c*/ 	.word	0x00000000
        /*0040*/ 	.short	0x0001
        /*0042*/ 	.short	0x0004
        /*0044*/ 	.byte	0x00, 0xf0, 0x11, 0x00


	//----- nvinfo : EIATTR_KPARAM_INFO
	.align		4
.L_67:
        /*0048*/ 	.byte	0x04, 0x17
        /*004a*/ 	.short	(.L_69 - .L_68)
.L_68:
        /*004c*/ 	.word	0x00000000
        /*0050*/ 	.short	0x0000
        /*0052*/ 	.short	0x0000
        /*0054*/ 	.byte	0x00, 0xf0, 0x11, 0x00


	//----- nvinfo : EIATTR_SPARSE_MMA_MASK
	.align		4
.L_69:
        /*0058*/ 	.byte	0x03, 0x50
        /*005a*/ 	.short	0x0000


	//----- nvinfo : EIATTR_MAXREG_COUNT
	.align		4
        /*005c*/ 	.byte	0x03, 0x1b
        /*005e*/ 	.short	0x00ff


	//----- nvinfo : EIATTR_MERCURY_ISA_VERSION
	.align		4
        /*0060*/ 	.byte	0x03, 0x5f
        /*0062*/ 	.short	0x0101


	//----- nvinfo : EIATTR_VRC_CTA_INIT_COUNT
	.align		4
        /*0064*/ 	.byte	0x02, 0x4a
	.zero		1
	.zero		1


	//----- nvinfo : EIATTR_EXIT_INSTR_OFFSETS
	.align		4
        /*0068*/ 	.byte	0x04, 0x1c
        /*006a*/ 	.short	(.L_71 - .L_70)


	//   ....[0]....
.L_70:
        /*006c*/ 	.word	0x00000180


	//   ....[1]....
        /*0070*/ 	.word	0x000001b0


	//   ....[2]....
        /*0074*/ 	.word	0x00000260


	//----- nvinfo : EIATTR_CRS_STACK_SIZE
	.align		4
.L_71:
        /*0078*/ 	.byte	0x04, 0x1e
        /*007a*/ 	.short	(.L_73 - .L_72)
.L_72:
        /*007c*/ 	.word	0x00000000


	//----- nvinfo : EIATTR_CBANK_PARAM_SIZE
	.align		4
.L_73:
        /*0080*/ 	.byte	0x03, 0x19
        /*0082*/ 	.short	0x0020


	//----- nvinfo : EIATTR_PARAM_CBANK
	.align		4
        /*0084*/ 	.byte	0x04, 0x0a
        /*0086*/ 	.short	(.L_75 - .L_74)
	.align		4
.L_74:
        /*0088*/ 	.word	index@(.nv.constant0._Z14d_swapQubits_1iiiPfS_)
        /*008c*/ 	.short	0x0380
        /*008e*/ 	.short	0x0020


	//----- nvinfo : EIATTR_SW_WAR
	.align		4
.L_75:
        /*0090*/ 	.byte	0x04, 0x36
        /*0092*/ 	.short	(.L_77 - .L_76)
.L_76:
        /*0094*/ 	.word	0x00000008
.L_77:


//--------------------- .nv.info._Z6CNOT_2iiiPfS_ --------------------------
	.section	.nv.info._Z6CNOT_2iiiPfS_,"",@"SHT_CUDA_INFO"
	.sectionflags	@""
	.align	4


	//----- nvinfo : EIATTR_CUDA_API_VERSION
	.align		4
        /*0000*/ 	.byte	0x04, 0x37
        /*0002*/ 	.short	(.L_79 - .L_78)
.L_78:
        /*0004*/ 	.word	0x00000082


	//----- nvinfo : EIATTR_KPARAM_INFO
	.align		4
.L_79:
        /*0008*/ 	.byte	0x04, 0x17
        /*000a*/ 	.short	(.L_81 - .L_80)
.L_80:
        /*000c*/ 	.word	0x00000000
        /*0010*/ 	.short	0x0004
        /*0012*/ 	.short	0x0018
        /*0014*/ 	.byte	0x00, 0xf5, 0x21, 0x00


	//----- nvinfo : EIATTR_KPARAM_INFO
	.align		4
.L_81:
        /*0018*/ 	.byte	0x04, 0x17
        /*001a*/ 	.short	(.L_83 - .L_82)
.L_82:
        /*001c*/ 	.word	0x00000000
        /*0020*/ 	.short	0x0003
        /*0022*/ 	.short	0x0010
        /*0024*/ 	.byte	0x00, 0xf5, 0x21, 0x00


	//----- nvinfo : EIATTR_KPARAM_INFO
	.align		4
.L_83:
        /*0028*/ 	.byte	0x04, 0x17
        /*002a*/ 	.short	(.L_85 - .L_84)
.L_84:
        /*002c*/ 	.word	0x00000000
        /*0030*/ 	.short	0x0002
        /*0032*/ 	.short	0x0008
        /*0034*/ 	.byte	0x00, 0xf0, 0x11, 0x00


	//----- nvinfo : EIATTR_KPARAM_INFO
	.align		4
.L_85:
        /*0038*/ 	.byte	0x04, 0x17
        /*003a*/ 	.short	(.L_87 - .L_86)
.L_86:
        /*003c*/ 	.word	0x00000000
        /*0040*/ 	.short	0x0001
        /*0042*/ 	.short	0x0004
        /*0044*/ 	.byte	0x00, 0xf0, 0x11, 0x00


	//----- nvinfo : EIATTR_KPARAM_INFO
	.align		4
.L_87:
        /*0048*/ 	.byte	0x04, 0x17
        /*004a*/ 	.short	(.L_89 - .L_88)
.L_88:
        /*004c*/ 	.word	0x00000000
        /*0050*/ 	.short	0x0000
        /*0052*/ 	.short	0x0000
        /*0054*/ 	.byte	0x00, 0xf0, 0x11, 0x00


	//----- nvinfo : EIATTR_SPARSE_MMA_MASK
	.align		4
.L_89:
        /*0058*/ 	.byte	0x03, 0x50
        /*005a*/ 	.short	0x0000


	//----- nvinfo : EIATTR_MAXREG_COUNT
	.align		4
        /*005c*/ 	.byte	0x03, 0x1b
        /*005e*/ 	.short	0x00ff


	//----- nvinfo : EIATTR_MERCURY_ISA_VERSION
	.align		4
        /*0060*/ 	.byte	0x03, 0x5f
        /*0062*/ 	.short	0x0101


	//----- nvinfo : EIATTR_VRC_CTA_INIT_COUNT
	.align		4
        /*0064*/ 	.byte	0x02, 0x4a
	.zero		1
	.zero		1


	//----- nvinfo : EIATTR_EXIT_INSTR_OFFSETS
	.align		4
        /*0068*/ 	.byte	0x04, 0x1c
        /*006a*/ 	.short	(.L_91 - .L_90)


	//   ....[0]....
.L_90:
        /*006c*/ 	.word	0x00000090


	//   ....[1]....
        /*0070*/ 	.word	0x00000110


	//----- nvinfo : EIATTR_CBANK_PARAM_SIZE
	.align		4
.L_91:
        /*0074*/ 	.byte	0x03, 0x19
        /*0076*/ 	.short	0x0020


	//----- nvinfo : EIATTR_PARAM_CBANK
	.align		4
        /*0078*/ 	.byte	0x04, 0x0a
        /*007a*/ 	.short	(.L_93 - .L_92)
	.align		4
.L_92:
        /*007c*/ 	.word	index@(.nv.constant0._Z6CNOT_2iiiPfS_)
        /*0080*/ 	.short	0x0380
        /*0082*/ 	.short	0x0020


	//----- nvinfo : EIATTR_SW_WAR
	.align		4
.L_93:
        /*0084*/ 	.byte	0x04, 0x36
        /*0086*/ 	.short	(.L_95 - .L_94)
.L_94:
        /*0088*/ 	.word	0x00000008
.L_95:


//--------------------- .nv.info._Z6CNOT_1iiiPfS_ --------------------------
	.section	.nv.info._Z6CNOT_1iiiPfS_,"",@"SHT_CUDA_INFO"
	.sectionflags	@""
	.align	4


	//----- nvinfo : EIATTR_CUDA_API_VERSION
	.align		4
        /*0000*/ 	.byte	0x04, 0x37
        /*0002*/ 	.short	(.L_97 - .L_96)
.L_96:
        /*0004*/ 	.word	0x00000082


	//----- nvinfo : EIATTR_KPARAM_INFO
	.align		4
.L_97:
        /*0008*/ 	.byte	0x04, 0x17
        /*000a*/ 	.short	(.L_99 - .L_98)
.L_98:
        /*000c*/ 	.word	0x00000000
        /*0010*/ 	.short	0x0004
        /*0012*/ 	.short	0x0018
        /*0014*/ 	.byte	0x00, 0xf5, 0x21, 0x00


	//----- nvinfo : EIATTR_KPARAM_INFO
	.align		4
.L_99:
        /*0018*/ 	.byte	0x04, 0x17
        /*001a*/ 	.short	(.L_101 - .L_100)
.L_100:
        /*001c*/ 	.word	0x00000000
        /*0020*/ 	.short	0x0003
        /*0022*/ 	.short	0x0010
        /*0024*/ 	.byte	0x00, 0xf5, 0x21, 0x00


	//----- nvinfo : EIATTR_KPARAM_INFO
	.align		4
.L_101:
        /*0028*/ 	.byte	0x04, 0x17
        /*002a*/ 	.short	(.L_103 - .L_102)
.L_102:
        /*002c*/ 	.word	0x00000000
        /*0030*/ 	.short	0x0002
        /*0032*/ 	.short	0x0008
        /*0034*/ 	.byte	0x00, 0xf0, 0x11, 0x00


	//----- nvinfo : EIATTR_KPARAM_INFO
	.align		4
.L_103:
        /*0038*/ 	.byte	0x04, 0x17
        /*003a*/ 	.short	(.L_105 - .L_104)
.L_104:
        /*003c*/ 	.word	0x00000000
        /*0040*/ 	.short	0x0001
        /*0042*/ 	.short	0x0004
        /*0044*/ 	.byte	0x00, 0xf0, 0x11, 0x00


	//----- nvinfo : EIATTR_KPARAM_INFO
	.align		4
.L_105:
        /*0048*/ 	.byte	0x04, 0x17
        /*004a*/ 	.short	(.L_107 - .L_106)
.L_106:
        /*004c*/ 	.word	0x00000000
        /*0050*/ 	.short	0x0000
        /*0052*/ 	.short	0x0000
        /*0054*/ 	.byte	0x00, 0xf0, 0x11, 0x00


	//----- nvinfo : EIATTR_SPARSE_MMA_MASK
	.align		4
.L_107:
        /*0058*/ 	.byte	0x03, 0x50
        /*005a*/ 	.short	0x0000


	//----- nvinfo : EIATTR_MAXREG_COUNT
	.align		4
        /*005c*/ 	.byte	0x03, 0x1b
        /*005e*/ 	.short	0x00ff


	//----- nvinfo : EIATTR_MERCURY_ISA_VERSION
	.align		4
        /*0060*/ 	.byte	0x03, 0x5f
        /*0062*/ 	.short	0x0101


	//----- nvinfo : EIATTR_VRC_CTA_INIT_COUNT
	.align		4
        /*0064*/ 	.byte	0x02, 0x4a
	.zero		1
	.zero		1


	//----- nvinfo : EIATTR_EXIT_INSTR_OFFSETS
	.align		4
        /*0068*/ 	.byte	0x04, 0x1c
        /*006a*/ 	.short	(.L_109 - .L_108)


	//   ....[0]....
.L_108:
        /*006c*/ 	.word	0x00000090


	//   ....[1]....
        /*0070*/ 	.word	0x00000170


	//----- nvinfo : EIATTR_CBANK_PARAM_SIZE
	.align		4
.L_109:
        /*0074*/ 	.byte	0x03, 0x19
        /*0076*/ 	.short	0x0020


	//----- nvinfo : EIATTR_PARAM_CBANK
	.align		4
        /*0078*/ 	.byte	0x04, 0x0a
        /*007a*/ 	.short	(.L_111 - .L_110)
	.align		4
.L_110:
        /*007c*/ 	.word	index@(.nv.constant0._Z6CNOT_1iiiPfS_)
        /*0080*/ 	.short	0x0380
        /*0082*/ 	.short	0x0020


	//----- nvinfo : EIATTR_SW_WAR
	.align		4
.L_111:
        /*0084*/ 	.byte	0x04, 0x36
        /*0086*/ 	.short	(.L_113 - .L_112)
.L_112:
        /*0088*/ 	.word	0x00000008
.L_113:


//--------------------- .nv.info._Z3H_2iiPfS_     --------------------------
	.section	.nv.info._Z3H_2iiPfS_,"",@"SHT_CUDA_INFO"
	.sectionflags	@""
	.align	4


	//----- nvinfo : EIATTR_CUDA_API_VERSION
	.align		4
        /*0000*/ 	.byte	0x04, 0x37
        /*0002*/ 	.short	(.L_115 - .L_114)
.L_114:
        /*0004*/ 	.word	0x00000082


	//----- nvinfo : EIATTR_KPARAM_INFO
	.align		4
.L_115:
        /*0008*/ 	.byte	0x04, 0x17
        /*000a*/ 	.short	(.L_117 - .L_116)
.L_116:
        /*000c*/ 	.word	0x00000000
        /*0010*/ 	.short	0x0003
        /*0012*/ 	.short	0x0010
        /*0014*/ 	.byte	0x00, 0xf5, 0x21, 0x00


	//----- nvinfo : EIATTR_KPARAM_INFO
	.align		4
.L_117:
        /*0018*/ 	.byte	0x04, 0x17
        /*001a*/ 	.short	(.L_119 - .L_118)
.L_118:
        /*001c*/ 	.word	0x00000000
        /*0020*/ 	.short	0x0002
        /*0022*/ 	.short	0x0008
        /*0024*/ 	.byte	0x00, 0xf5, 0x21, 0x00


	//----- nvinfo : EIATTR_KPARAM_INFO
	.align		4
.L_119:
        /*0028*/ 	.byte	0x04, 0x17
        /*002a*/ 	.short	(.L_121 - .L_120)
.L_120:
        /*002c*/ 	.word	0x00000000
        /*0030*/ 	.short	0x0001
        /*0032*/ 	.short	0x0004
        /*0034*/ 	.byte	0x00, 0xf0, 0x11, 0x00


	//----- nvinfo : EIATTR_KPARAM_INFO
	.align		4
.L_121:
        /*0038*/ 	.byte	0x04, 0x17
        /*003a*/ 	.short	(.L_123 - .L_122)
.L_122:
        /*003c*/ 	.word	0x00000000
        /*0040*/ 	.short	0x0000
        /*0042*/ 	.short	0x0000
        /*0044*/ 	.byte	0x00, 0xf0, 0x11, 0x00


	//----- nvinfo : EIATTR_SPARSE_MMA_MASK
	.align		4
.L_123:
        /*0048*/ 	.byte	0x03, 0x50
        /*004a*/ 	.short	0x0000


	//----- nvinfo : EIATTR_MAXREG_COUNT
	.align		4
        /*004c*/ 	.byte	0x03, 0x1b
        /*004e*/ 	.short	0x00ff


	//----- nvinfo : EIATTR_MERCURY_ISA_VERSION
	.align		4
        /*0050*/ 	.byte	0x03, 0x5f
        /*0052*/ 	.short	0x0101


	//----- nvinfo : EIATTR_VRC_CTA_INIT_COUNT
	.align		4
        /*0054*/ 	.byte	0x02, 0x4a
	.zero		1
	.zero		1


	//----- nvinfo : EIATTR_EXIT_INSTR_OFFSETS
	.align		4
        /*0058*/ 	.byte	0x04, 0x1c
        /*005a*/ 	.short	(.L_125 - .L_124)


	//   ....[0]....
.L_124:
        /*005c*/ 	.word	0x000000c0


	//----- nvinfo : EIATTR_CBANK_PARAM_SIZE
	.align		4
.L_125:
        /*0060*/ 	.byte	0x03, 0x19
        /*0062*/ 	.short	0x0018


	//----- nvinfo : EIATTR_PARAM_CBANK
	.align		4
        /*0064*/ 	.byte	0x04, 0x0a
        /*0066*/ 	.short	(.L_127 - .L_126)
	.align		4
.L_126:
        /*0068*/ 	.word	index@(.nv.constant0._Z3H_2iiPfS_)
        /*006c*/ 	.short	0x0380
        /*006e*/ 	.short	0x0018


	//----- nvinfo : EIATTR_SW_WAR
	.align		4
.L_127:
        /*0070*/ 	.byte	0x04, 0x36
        /*0072*/ 	.short	(.L_129 - .L_128)
.L_128:
        /*0074*/ 	.word	0x00000008
.L_129:


//--------------------- .nv.info._Z1HiiPfS_       --------------------------
	.section	.nv.info._Z1HiiPfS_,"",@"SHT_CUDA_INFO"
	.sectionflags	@""
	.align	4


	//----- nvinfo : EIATTR_CUDA_API_VERSION
	.align		4
        /*0000*/ 	.byte	0x04, 0x37
        /*0002*/ 	.short	(.L_131 - .L_130)
.L_130:
        /*0004*/ 	.word	0x00000082


	//----- nvinfo : EIATTR_KPARAM_INFO
	.align		4
.L_131:
        /*0008*/ 	.byte	0x04, 0x17
        /*000a*/ 	.short	(.L_133 - .L_132)
.L_132:
        /*000c*/ 	.word	0x00000000
        /*0010*/ 	.short	0x0003
        /*0012*/ 	.short	0x0010
        /*0014*/ 	.byte	0x00, 0xf5, 0x21, 0x00


	//----- nvinfo : EIATTR_KPARAM_INFO
	.align		4
.L_133:
        /*0018*/ 	.byte	0x04, 0x17
        /*001a*/ 	.short	(.L_135 - .L_134)
.L_134:
        /*001c*/ 	.word	0x00000000
        /*0020*/ 	.short	0x0002
        /*0022*/ 	.short	0x0008
        /*0024*/ 	.byte	0x00, 0xf5, 0x21, 0x00


	//----- nvinfo : EIATTR_KPARAM_INFO
	.align		4
.L_135:
        /*0028*/ 	.byte	0x04, 0x17
        /*002a*/ 	.short	(.L_137 - .L_136)
.L_136:
        /*002c*/ 	.word	0x00000000
        /*0030*/ 	.short	0x0001
        /*0032*/ 	.short	0x0004
        /*0034*/ 	.byte	0x00, 0xf0, 0x11, 0x00


	//----- nvinfo : EIATTR_KPARAM_INFO
	.align		4
.L_137:
        /*0038*/ 	.byte	0x04, 0x17
        /*003a*/ 	.short	(.L_139 - .L_138)
.L_138:
        /*003c*/ 	.word	0x00000000
        /*0040*/ 	.short	0x0000
        /*0042*/ 	.short	0x0000
        /*0044*/ 	.byte	0x00, 0xf0, 0x11, 0x00


	//----- nvinfo : EIATTR_SPARSE_MMA_MASK
	.align		4
.L_139:
        /*0048*/ 	.byte	0x03, 0x50
        /*004a*/ 	.short	0x0000


	//----- nvinfo : EIATTR_MAXREG_COUNT
	.align		4
        /*004c*/ 	.byte	0x03, 0x1b
        /*004e*/ 	.short	0x00ff


	//----- nvinfo : EIATTR_MERCURY_ISA_VERSION
	.align		4
        /*0050*/ 	.byte	0x03, 0x5f
        /*0052*/ 	.short	0x0101


	//----- nvinfo : EIATTR_VRC_CTA_INIT_COUNT
	.align		4
        /*0054*/ 	.byte	0x02, 0x4a
	.zero		1
	.zero		1


	//----- nvinfo : EIATTR_EXIT_INSTR_OFFSETS
	.align		4
        /*0058*/ 	.byte	0x04, 0x1c
        /*005a*/ 	.short	(.L_141 - .L_140)


	//   ....[0]....
.L_140:
        /*005c*/ 	.word	0x00000440


	//----- nvinfo : EIATTR_CRS_STACK_SIZE
	.align		4
.L_141:
        /*0060*/ 	.byte	0x04, 0x1e
        /*0062*/ 	.short	(.L_143 - .L_142)
.L_142:
        /*0064*/ 	.word	0x00000000


	//----- nvinfo : EIATTR_CBANK_PARAM_SIZE
	.align		4
.L_143:
        /*0068*/ 	.byte	0x03, 0x19
        /*006a*/ 	.short	0x0018


	//----- nvinfo : EIATTR_PARAM_CBANK
	.align		4
        /*006c*/ 	.byte	0x04, 0x0a
        /*006e*/ 	.short	(.L_145 - .L_144)
	.align		4
.L_144:
        /*0070*/ 	.word	index@(.nv.constant0._Z1HiiPfS_)
        /*0074*/ 	.short	0x0380
        /*0076*/ 	.short	0x0018


	//----- nvinfo : EIATTR_SW_WAR
	.align		4
.L_145:
        /*0078*/ 	.byte	0x04, 0x36
        /*007a*/ 	.short	(.L_147 - .L_146)
.L_146:
        /*007c*/ 	.word	0x00000008
.L_147:


//--------------------- .nv.callgraph             --------------------------
	.section	.nv.callgraph,"",@"SHT_CUDA_CALLGRAPH"
	.align	4
	.sectionentsize	8
	.align		4
        /*0000*/ 	.word	0x00000000
	.align		4
        /*0004*/ 	.word	0xffffffff
	.align		4
        /*0008*/ 	.word	0x00000000
	.align		4
        /*000c*/ 	.word	0xfffffffe
	.align		4
        /*0010*/ 	.word	0x00000000
	.align		4
        /*0014*/ 	.word	0xfffffffd
	.align		4
        /*0018*/ 	.word	0x00000000
	.align		4
        /*001c*/ 	.word	0xfffffffc


//--------------------- .text._Z14d_swapQubits_2iiiPfS_ --------------------------
	.section	.text._Z14d_swapQubits_2iiiPfS_,"ax",@progbits
	.align	128
        .global         _Z14d_swapQubits_2iiiPfS_
        .type           _Z14d_swapQubits_2iiiPfS_,@function
        .size           _Z14d_swapQubits_2iiiPfS_,(.L_x_17 - _Z14d_swapQubits_2iiiPfS_)
        .other          _Z14d_swapQubits_2iiiPfS_,@"STO_CUDA_ENTRY STV_DEFAULT"
_Z14d_swapQubits_2iiiPfS_:
.text._Z14d_swapQubits_2iiiPfS_:
[----:B------:R-:W-:Y:S01]  /*0000*/  LDC R1, c[0x0][0x37c] ;  /* 0x0000df00ff017b82 */ /* 0x000fe20000000800 */
[----:B------:R-:W0:Y:S07]  /*0010*/  S2R R0, SR_TID.X ;  /* 0x0000000000007919 */ /* 0x000e2e0000002100 */
[----:B------:R-:W0:Y:S01]  /*0020*/  S2UR UR4, SR_CTAID.X ;  /* 0x00000000000479c3 */ /* 0x000e220000002500 */
[----:B------:R-:W1:Y:S01]  /*0030*/  LDCU UR6, c[0x0][0x388] ;  /* 0x00007100ff0677ac */ /* 0x000e620008000800 */
[----:B------:R-:W2:Y:S06]  /*0040*/  LDCU UR5, c[0x0][0x384] ;  /* 0x00007080ff0577ac */ /* 0x000eac0008000800 */
[----:B------:R-:W0:Y:S02]  /*0050*/  LDC R7, c[0x0][0x360] ;  /* 0x0000d800ff077b82 */ /* 0x000e240000000800 */
[----:B0-----:R-:W-:-:S05]  /*0060*/  IMAD R7, R7, UR4, R0 ;  /* 0x0000000407077c24 */ /* 0x001fca000f8e0200 */
[--C-:B-1----:R-:W-:Y:S02]  /*0070*/  SHF.R.U32.HI R0, RZ, UR6, R7.reuse ;  /* 0x00000006ff007c19 */ /* 0x102fe40008011607 */
[----:B--2---:R-:W-:Y:S02]  /*0080*/  SHF.R.U32.HI R2, RZ, UR5, R7 ;  /* 0x00000005ff027c19 */ /* 0x004fe40008011607 */
[----:B------:R-:W-:Y:S02]  /*0090*/  LOP3.LUT R0, R0, 0x1, RZ, 0xc0, !PT ;  /* 0x0000000100007812 */ /* 0x000fe400078ec0ff */
[----:B------:R-:W-:Y:S02]  /*00a0*/  LOP3.LUT P0, RZ, R2, 0x1, RZ, 0xc0, !PT ;  /* 0x0000000102ff7812 */ /* 0x000fe4000780c0ff */
[----:B------:R-:W-:-:S13]  /*00b0*/  ISETP.EQ.U32.AND P1, PT, R0, 0x1, PT ;  /* 0x000000010000780c */ /* 0x000fda0003f22070 */
[----:B------:R-:W-:Y:S05]  /*00c0*/  @!P0 EXIT P1 ;  /* 0x000000000000894d */ /* 0x000fea0000800000 */
[----:B------:R-:W-:-:S13]  /*00d0*/  ISETP.NE.OR P0, PT, R0, RZ, !P0 ;  /* 0x000000ff0000720c */ /* 0x000fda0004705670 */
[----:B------:R-:W-:Y:S05]  /*00e0*/  @P0 EXIT ;  /* 0x000000000000094d */ /* 0x000fea0003800000 */
[----:B------:R-:W0:Y:S01]  /*00f0*/  LDC.64 R2, c[0x0][0x398] ;  /* 0x0000e600ff027b82 */ /* 0x000e220000000a00 */
[----:B------:R-:W1:Y:S07]  /*0100*/  LDCU.64 UR4, c[0x0][0x358] ;  /* 0x00006b00ff0477ac */ /* 0x000e6e0008000a00 */
[----:B------:R-:W2:Y:S01]  /*0110*/  LDC.64 R4, c[0x0][0x390] ;  /* 0x0000e400ff047b82 */ /* 0x000ea20000000a00 */
[----:B0-----:R-:W-:-:S06]  /*0120*/  IMAD.WIDE.U32 R2, R7, 0x4, R2 ;  /* 0x0000000407027825 */ /* 0x001fcc00078e0002 */
[----:B-1----:R-:W3:Y:S01]  /*0130*/  LDG.E R3, desc[UR4][R2.64] ;  /* 0x0000000402037981 */ /* 0x002ee2000c1e1900 */
[----:B--2---:R-:W-:-:S05]  /*0140*/  IMAD.WIDE.U32 R4, R7, 0x4, R4 ;  /* 0x0000000407047825 */ /* 0x004fca00078e0004 */
[----:B---3--:R-:W-:Y:S01]  /*0150*/  STG.E desc[UR4][R4.64], R3 ;  /* 0x0000000304007986 */ /* 0x008fe2000c101904 */
[----:B------:R-:W-:Y:S05]  /*0160*/  EXIT ;  /* 0x000000000000794d */ /* 0x000fea0003800000 */
.L_x_0:
[----:B------:R-:W-:-:S00]  /*0170*/  BRA `(.L_x_0) ;  /* 0xfffffffc00fc7947 */ /* 0x000fc0000383ffff */
[----:B------:R-:W-:-:S00]  /*0180*/  NOP ;  /* 0x0000000000007918 */ /* 0x000fc00000000000 */
[----:B------:R-:W-:-:S00]  /*0190*/  NOP ;  /* 0x0000000000007918 */ /* 0x000fc00000000000 */
[----:B------:R-:W-:-:S00]  /*01a0*/  NOP ;  /* 0x0000000000007918 */ /* 0x000fc00000000000 */
[----:B------:R-:W-:-:S00]  /*01b0*/  NOP ;  /* 0x0000000000007918 */ /* 0x000fc00000000000 */
[----:B------:R-:W-:-:S00]  /*01c0*/  NOP ;  /* 0x0000000000007918 */ /* 0x000fc00000000000 */
[----:B------:R-:W-:-:S00]  /*01d0*/  NOP ;  /* 0x0000000000007918 */ /* 0x000fc00000000000 */
[----:B------:R-:W-:-:S00]  /*01e0*/  NOP ;  /* 0x0000000000007918 */ /* 0x000fc00000000000 */
[----:B------:R-:W-:-:S00]  /*01f0*/  NOP ;  /* 0x0000000000007918 */ /* 0x000fc00000000000 */
.L_x_17:


//--------------------- .text._Z14d_swapQubits_1iiiPfS_ --------------------------
	.section	.text._Z14d_swapQubits_1iiiPfS_,"ax",@progbits
	.align	128
        .global         _Z14d_swapQubits_1iiiPfS_
        .type           _Z14d_swapQubits_1iiiPfS_,@function
        .size           _Z14d_swapQubits_1iiiPfS_,(.L_x_18 - _Z14d_swapQubits_1iiiPfS_)
        .other          _Z14d_swapQubits_1iiiPfS_,@"STO_CUDA_ENTRY STV_DEFAULT"
_Z14d_swapQubits_1iiiPfS_:
.text._Z14d_swapQubits_1iiiPfS_:
[----:B------:R-:W-:Y:S01]  /*0000*/  LDC R1, c[0x0][0x37c] ;  /* 0x0000df00ff017b82 */ /* 0x000fe20000000800 */
[----:B------:R-:W0:Y:S07]  /*0010*/  S2R R0, SR_TID.X ;  /* 0x0000000000007919 */ /* 0x000e2e0000002100 */
[----:B------:R-:W0:Y:S01]  /*0020*/  S2UR UR4, SR_CTAID.X ;  /* 0x00000000000479c3 */ /* 0x000e220000002500 */
[----:B------:R-:W1:Y:S01]  /*0030*/  LDCU UR6, c[0x0][0x384] ;  /* 0x00007080ff0677ac */ /* 0x000e620008000800 */
[----:B------:R-:W2:Y:S06]  /*0040*/  LDCU UR7, c[0x0][0x388] ;  /* 0x00007100ff0777ac */ /* 0x000eac0008000800 */
[----:B------:R-:W0:Y:S02]  /*0050*/  LDC R7, c[0x0][0x360] ;  /* 0x0000d800ff077b82 */ /* 0x000e240000000800 */
[----:B0-----:R-:W-:Y:S01]  /*0060*/  IMAD R7, R7, UR4, R0 ;  /* 0x0000000407077c24 */ /* 0x001fe2000f8e0200 */
[----:B------:R-:W0:Y:S04]  /*0070*/  LDCU.64 UR4, c[0x0][0x358] ;  /* 0x00006b00ff0477ac */ /* 0x000e280008000a00 */
[----:B-1----:R-:W-:-:S02]  /*0080*/  SHF.R.U32.HI R0, RZ, UR6, R7 ;  /* 0x00000006ff007c19 */ /* 0x002fc40008011607 */
[----:B--2---:R-:W-:Y:S02]  /*0090*/  SHF.R.U32.HI R2, RZ, UR7, R7 ;  /* 0x00000007ff027c19 */ /* 0x004fe40008011607 */
[----:B------:R-:W-:Y:S02]  /*00a0*/  LOP3.LUT R0, R0, 0x1, RZ, 0xc0, !PT ;  /* 0x0000000100007812 */ /* 0x000fe400078ec0ff */
[----:B------:R-:W-:-:S04]  /*00b0*/  LOP3.LUT P0, R2, R2, 0x1, RZ, 0xc0, !PT ;  /* 0x0000000102027812 */ /* 0x000fc8000780c0ff */
[----:B------:R-:W-:-:S13]  /*00c0*/  ISETP.EQ.U32.OR P0, PT, R0, 0x1, !P0 ;  /* 0x000000010000780c */ /* 0x000fda0004702470 */
[----:B0-----:R-:W-:Y:S05]  /*00d0*/  @P0 BRA `(.L_x_1) ;  /* 0x00000000002c0947 */ /* 0x001fea0003800000 */
[----:B------:R-:W0:Y:S01]  /*00e0*/  LDC.64 R2, c[0x0][0x390] ;  /* 0x0000e400ff027b82 */ /* 0x000e220000000a00 */
[----:B------:R-:W-:-:S05]  /*00f0*/  IMAD.MOV.U32 R4, RZ, RZ, 0x1 ;  /* 0x00000001ff047424 */ /* 0x000fca00078e00ff */
[C---:B------:R-:W-:Y:S02]  /*0100*/  SHF.L.U32 R0, R4.reuse, UR6, RZ ;  /* 0x0000000604007c19 */ /* 0x040fe400080006ff */
[----:B------:R-:W-:-:S04]  /*0110*/  SHF.L.U32 R4, R4, UR7, RZ ;  /* 0x0000000704047c19 */ /* 0x000fc800080006ff */
[----:B------:R-:W-:-:S05]  /*0120*/  LOP3.LUT R5, R4, R0, R7, 0xe, !PT ;  /* 0x0000000004057212 */ /* 0x000fca00078e0e07 */
[----:B0-----:R-:W-:Y:S02]  /*0130*/  IMAD.WIDE.U32 R2, R5, 0x4, R2 ;  /* 0x0000000405027825 */ /* 0x001fe400078e0002 */
[----:B------:R-:W0:Y:S04]  /*0140*/  LDC.64 R4, c[0x0][0x398] ;  /* 0x0000e600ff047b82 */ /* 0x000e280000000a00 */
[----:B------:R-:W2:Y:S01]  /*0150*/  LDG.E R3, desc[UR4][R2.64] ;  /* 0x0000000402037981 */ /* 0x000ea2000c1e1900 */
[----:B0-----:R-:W-:-:S05]  /*0160*/  IMAD.WIDE.U32 R4, R7, 0x4, R4 ;  /* 0x0000000407047825 */ /* 0x001fca00078e0004 */
[----:B--2---:R-:W-:Y:S01]  /*0170*/  STG.E desc[UR4][R4.64], R3 ;  /* 0x0000000304007986 */ /* 0x004fe2000c101904 */
[----:B------:R-:W-:Y:S05]  /*0180*/  EXIT ;  /* 0x000000000000794d */ /* 0x000fea0003800000 */
.L_x_1:
[----:B------:R-:W-:-:S04]  /*0190*/  ISETP.NE.AND P0, PT, R2, RZ, PT ;  /* 0x000000ff0200720c */ /* 0x000fc80003f05270 */
[----:B------:R-:W-:-:S13]  /*01a0*/  ISETP.EQ.OR P0, PT, R0, RZ, P0 ;  /* 0x000000ff0000720c */ /* 0x000fda0000702670 */
[----:B------:R-:W-:Y:S05]  /*01b0*/  @P0 EXIT ;  /* 0x000000000000094d */ /* 0x000fea0003800000 */
        /* <DEDUP_REMOVED lines=11> */
.L_x_2:
        /* <DEDUP_REMOVED lines=9> */
.L_x_18:


//--------------------- .text._Z6CNOT_2iiiPfS_    --------------------------
	.section	.text._Z6CNOT_2iiiPfS_,"ax",@progbits
	.align	128
        .global         _Z6CNOT_2iiiPfS_
        .type           _Z6CNOT_2iiiPfS_,@function
        .size           _Z6CNOT_2iiiPfS_,(.L_x_19 - _Z6CNOT_2iiiPfS_)
        .other          _Z6CNOT_2iiiPfS_,@"STO_CUDA_ENTRY STV_DEFAULT"
_Z6CNOT_2iiiPfS_:
.text._Z6CNOT_2iiiPfS_:
[----:B------:R-:W-:Y:S01]  /*0000*/  LDC R1, c[0x0][0x37c] ;  /* 0x0000df00ff017b82 */ /* 0x000fe20000000800 */
[----:B------:R-:W0:Y:S07]  /*0010*/  S2R R0, SR_TID.X ;  /* 0x0000000000007919 */ /* 0x000e2e0000002100 */
[----:B------:R-:W0:Y:S01]  /*0020*/  S2UR UR4, SR_CTAID.X ;  /* 0x00000000000479c3 */ /* 0x000e220000002500 */
[----:B------:R-:W1:Y:S07]  /*0030*/  LDCU UR5, c[0x0][0x384] ;  /* 0x00007080ff0577ac */ /* 0x000e6e0008000800 */
[----:B------:R-:W0:Y:S02]  /*0040*/  LDC R7, c[0x0][0x360] ;  /* 0x0000d800ff077b82 */ /* 0x000e240000000800 */
[----:B0-----:R-:W-:-:S05]  /*0050*/  IMAD R7, R7, UR4, R0 ;  /* 0x0000000407077c24 */ /* 0x001fca000f8e0200 */
[----:B-1----:R-:W-:-:S04]  /*0060*/  SHF.R.U32.HI R0, RZ, UR5, R7 ;  /* 0x00000005ff007c19 */ /* 0x002fc80008011607 */
[----:B------:R-:W-:-:S04]  /*0070*/  LOP3.LUT R0, R0, 0x1, RZ, 0xc0, !PT ;  /* 0x0000000100007812 */ /* 0x000fc800078ec0ff */
[----:B------:R-:W-:-:S13]  /*0080*/  ISETP.NE.U32.AND P0, PT, R0, 0x1, PT ;  /* 0x000000010000780c */ /* 0x000fda0003f05070 */
        /* <DEDUP_REMOVED lines=9> */
.L_x_3:
        /* <DEDUP_REMOVED lines=14> */
.L_x_19:


//--------------------- .text._Z6CNOT_1iiiPfS_    --------------------------
	.section	.text._Z6CNOT_1iiiPfS_,"ax",@progbits
	.align	128
        .global         _Z6CNOT_1iiiPfS_
        .type           _Z6CNOT_1iiiPfS_,@function
        .size           _Z6CNOT_1iiiPfS_,(.L_x_20 - _Z6CNOT_1iiiPfS_)
        .other          _Z6CNOT_1iiiPfS_,@"STO_CUDA_ENTRY STV_DEFAULT"
_Z6CNOT_1iiiPfS_:
.text._Z6CNOT_1iiiPfS_:
        /* <DEDUP_REMOVED lines=10> */
[----:B------:R-:W0:Y:S01]  /*00a0*/  LDCU UR4, c[0x0][0x388] ;  /* 0x00007100ff0477ac */ /* 0x000e220008000800 */
[----:B------:R-:W1:Y:S01]  /*00b0*/  LDC.64 R2, c[0x0][0x390] ;  /* 0x0000e400ff027b82 */ /* 0x000e620000000a00 */
[----:B------:R-:W-:Y:S01]  /*00c0*/  UMOV UR5, 0x1 ;  /* 0x0000000100057882 */ /* 0x000fe20000000000 */
[----:B------:R-:W2:Y:S01]  /*00d0*/  LDCU.64 UR6, c[0x0][0x358] ;  /* 0x00006b00ff0677ac */ /* 0x000ea20008000a00 */
[----:B0-----:R-:W-:-:S06]  /*00e0*/  USHF.L.U32 UR4, UR5, UR4, URZ ;  /* 0x0000000405047299 */ /* 0x001fcc00080006ff */
[C---:B------:R-:W-:Y:S02]  /*00f0*/  LOP3.LUT P0, RZ, R7.reuse, UR4, RZ, 0xc0, !PT ;  /* 0x0000000407ff7c12 */ /* 0x040fe4000f80c0ff */
[----:B------:R-:W-:-:S11]  /*0100*/  LOP3.LUT R5, R7, UR4, RZ, 0xfc, !PT ;  /* 0x0000000407057c12 */ /* 0x000fd6000f8efcff */
[----:B------:R-:W-:-:S05]  /*0110*/  @P0 LOP3.LUT R5, R7, UR4, RZ, 0x30, !PT ;  /* 0x0000000407050c12 */ /* 0x000fca000f8e30ff */
[----:B-1----:R-:W-:Y:S02]  /*0120*/  IMAD.WIDE R2, R5, 0x4, R2 ;  /* 0x0000000405027825 */ /* 0x002fe400078e0202 */
[----:B------:R-:W0:Y:S04]  /*0130*/  LDC.64 R4, c[0x0][0x398] ;  /* 0x0000e600ff047b82 */ /* 0x000e280000000a00 */
[----:B--2---:R-:W2:Y:S01]  /*0140*/  LDG.E R3, desc[UR6][R2.64] ;  /* 0x0000000602037981 */ /* 0x004ea2000c1e1900 */
[----:B0-----:R-:W-:-:S05]  /*0150*/  IMAD.WIDE.U32 R4, R7, 0x4, R4 ;  /* 0x0000000407047825 */ /* 0x001fca00078e0004 */
[----:B--2---:R-:W-:Y:S01]  /*0160*/  STG.E desc[UR6][R4.64], R3 ;  /* 0x0000000304007986 */ /* 0x004fe2000c101906 */
[----:B------:R-:W-:Y:S05]  /*0170*/  EXIT ;  /* 0x000000000000794d */ /* 0x000fea0003800000 */
.L_x_4:
        /* <DEDUP_REMOVED lines=16> */
.L_x_20:


//--------------------- .text._Z3H_2iiPfS_        --------------------------
	.section	.text._Z3H_2iiPfS_,"ax",@progbits
	.align	128
        .global         _Z3H_2iiPfS_
        .type           _Z3H_2iiPfS_,@function
        .size           _Z3H_2iiPfS_,(.L_x_21 - _Z3H_2iiPfS_)
        .other          _Z3H_2iiPfS_,@"STO_CUDA_ENTRY STV_DEFAULT"
_Z3H_2iiPfS_:
.text._Z3H_2iiPfS_:
[----:B------:R-:W-:Y:S01]  /*0000*/  LDC R1, c[0x0][0x37c] ;  /* 0x0000df00ff017b82 */ /* 0x000fe20000000800 */
[----:B------:R-:W0:Y:S07]  /*0010*/  S2R R0, SR_TID.X ;  /* 0x0000000000007919 */ /* 0x000e2e0000002100 */
[----:B------:R-:W0:Y:S01]  /*0020*/  S2UR UR6, SR_CTAID.X ;  /* 0x00000000000679c3 */ /* 0x000e220000002500 */
[----:B------:R-:W1:Y:S07]  /*0030*/  LDCU.64 UR4, c[0x0][0x358] ;  /* 0x00006b00ff0477ac */ /* 0x000e6e0008000a00 */
[----:B------:R-:W0:Y:S08]  /*0040*/  LDC R7, c[0x0][0x360] ;  /* 0x0000d800ff077b82 */ /* 0x000e300000000800 */
[----:B------:R-:W2:Y:S08]  /*0050*/  LDC.64 R2, c[0x0][0x390] ;  /* 0x0000e400ff027b82 */ /* 0x000eb00000000a00 */
[----:B------:R-:W3:Y:S01]  /*0060*/  LDC.64 R4, c[0x0][0x388] ;  /* 0x0000e200ff047b82 */ /* 0x000ee20000000a00 */
[----:B0-----:R-:W-:-:S04]  /*0070*/  IMAD R7, R7, UR6, R0 ;  /* 0x0000000607077c24 */ /* 0x001fc8000f8e0200 */
[----:B--2---:R-:W-:-:S06]  /*0080*/  IMAD.WIDE.U32 R2, R7, 0x4, R2 ;  /* 0x0000000407027825 */ /* 0x004fcc00078e0002 */
[----:B-1----:R-:W2:Y:S01]  /*0090*/  LDG.E R3, desc[UR4][R2.64] ;  /* 0x0000000402037981 */ /* 0x002ea2000c1e1900 */
[----:B---3--:R-:W-:-:S05]  /*00a0*/  IMAD.WIDE.U32 R4, R7, 0x4, R4 ;  /* 0x0000000407047825 */ /* 0x008fca00078e0004 */
[----:B--2---:R-:W-:Y:S01]  /*00b0*/  STG.E desc[UR4][R4.64], R3 ;  /* 0x0000000304007986 */ /* 0x004fe2000c101904 */
[----:B------:R-:W-:Y:S05]  /*00c0*/  EXIT ;  /* 0x000000000000794d */ /* 0x000fea0003800000 */
.L_x_5:
        /* <DEDUP_REMOVED lines=11> */
.L_x_21:


//--------------------- .text._Z1HiiPfS_          --------------------------
	.section	.text._Z1HiiPfS_,"ax",@progbits
	.align	128
        .global         _Z1HiiPfS_
        .type           _Z1HiiPfS_,@function
        .size           _Z1HiiPfS_,(.L_x_16 - _Z1HiiPfS_)
        .other          _Z1HiiPfS_,@"STO_CUDA_ENTRY STV_DEFAULT"
_Z1HiiPfS_:
.text._Z1HiiPfS_:
[----:B------:R-:W-:Y:S01]  /*0000*/  LDC R1, c[0x0][0x37c] ;  /* 0x0000df00ff017b82 */ /* 0x000fe20000000800 */
[----:B------:R-:W0:Y:S07]  /*0010*/  S2R R3, SR_TID.X ;  /* 0x0000000000037919 */ /* 0x000e2e0000002100 */
[----:B------:R-:W0:Y:S01]  /*0020*/  S2UR UR5, SR_CTAID.X ;  /* 0x00000000000579c3 */ /* 0x000e220000002500 */
[----:B------:R-:W1:Y:S01]  /*0030*/  LDCU UR8, c[0x0][0x384] ;  /* 0x00007080ff0877ac */ /* 0x000e620008000800 */
[----:B------:R-:W-:Y:S01]  /*0040*/  UMOV UR4, 0x1 ;  /* 0x0000000100047882 */ /* 0x000fe20000000000 */
[----:B------:R-:W2:Y:S05]  /*0050*/  LDCU.64 UR6, c[0x0][0x358] ;  /* 0x00006b00ff0677ac */ /* 0x000eaa0008000a00 */
[----:B------:R-:W0:Y:S08]  /*0060*/  LDC R2, c[0x0][0x360] ;  /* 0x0000d800ff027b82 */ /* 0x000e300000000800 */
[----:B------:R-:W3:Y:S01]  /*0070*/  LDC.64 R8, c[0x0][0x388] ;  /* 0x0000e200ff087b82 */ /* 0x000ee20000000a00 */
[----:B-1----:R-:W-:Y:S01]  /*0080*/  USHF.L.U32 UR4, UR4, UR8, URZ ;  /* 0x0000000804047299 */ /* 0x002fe200080006ff */
[----:B0-----:R-:W-:-:S05]  /*0090*/  IMAD R2, R2, UR5, R3 ;  /* 0x0000000502027c24 */ /* 0x001fca000f8e0203 */
[C---:B------:R-:W-:Y:S02]  /*00a0*/  LOP3.LUT R7, R2.reuse, UR4, RZ, 0x30, !PT ;  /* 0x0000000402077c12 */ /* 0x040fe4000f8e30ff */
[----:B------:R-:W-:-:S03]  /*00b0*/  LOP3.LUT R3, R2, UR4, RZ, 0xfc, !PT ;  /* 0x0000000402037c12 */ /* 0x000fc6000f8efcff */
[----:B---3--:R-:W-:-:S04]  /*00c0*/  IMAD.WIDE.U32 R6, R7, 0x4, R8 ;  /* 0x0000000407067825 */ /* 0x008fc800078e0008 */
[----:B------:R-:W-:Y:S02]  /*00d0*/  IMAD.WIDE.U32 R8, R3, 0x4, R8 ;  /* 0x0000000403087825 */ /* 0x000fe400078e0008 */
[----:B--2---:R0:W5:Y:S04]  /*00e0*/  LDG.E R3, desc[UR6][R6.64] ;  /* 0x0000000606037981 */ /* 0x004168000c1e1900 */
[----:B------:R0:W5:Y:S01]  /*00f0*/  LDG.E R26, desc[UR6][R8.64] ;  /* 0x00000006081a7981 */ /* 0x000162000c1e1900 */
[----:B------:R-:W-:Y:S01]  /*0100*/  SHF.R.U32.HI R27, RZ, UR8, R2 ;  /* 0x00000008ff1b7c19 */ /* 0x000fe20008011602 */
[----:B------:R-:W-:Y:S03]  /*0110*/  BSSY.RECONVERGENT B0, `(.L_x_6) ;  /* 0x000000c000007945 */ /* 0x000fe60003800200 */
[----:B------:R-:W-:-:S04]  /*0120*/  LOP3.LUT R27, R27, 0x1, RZ, 0xc0, !PT ;  /* 0x000000011b1b7812 */ /* 0x000fc800078ec0ff */
[----:B------:R-:W1:Y:S02]  /*0130*/  I2F.F64.U32 R4, R27 ;  /* 0x0000001b00047312 */ /* 0x000e640000201800 */
[----:B-1----:R-:W-:-:S04]  /*0140*/  SHF.R.U32.HI R0, RZ, 0x14, R5 ;  /* 0x00000014ff007819 */ /* 0x002fc80000011605 */
[----:B------:R-:W-:-:S05]  /*0150*/  LOP3.LUT R0, R0, 0x7ff, RZ, 0xc0, !PT ;  /* 0x000007ff00007812 */ /* 0x000fca00078ec0ff */
[----:B------:R-:W-:-:S05]  /*0160*/  VIADD R11, R0, 0xfffffc0c ;  /* 0xfffffc0c000b7836 */ /* 0x000fca0000000000 */
[CC--:B------:R-:W-:Y:S02]  /*0170*/  SHF.L.U32 R0, R4.reuse, R11.reuse, RZ ;  /* 0x0000000b04007219 */ /* 0x0c0fe400000006ff */
[----:B------:R-:W-:Y:S02]  /*0180*/  SHF.L.U64.HI R11, R4, R11, R5 ;  /* 0x0000000b040b7219 */ /* 0x000fe40000010205 */
[----:B------:R-:W-:Y:S02]  /*0190*/  ISETP.NE.U32.AND P0, PT, R0, RZ, PT ;  /* 0x000000ff0000720c */ /* 0x000fe40003f05070 */
[----:B------:R-:W-:Y:S02]  /*01a0*/  MOV R0, 0x1d0 ;  /* 0x000001d000007802 */ /* 0x000fe40000000f00 */
[----:B0-----:R-:W-:-:S13]  /*01b0*/  ISETP.NE.AND.EX P0, PT, R11, -0x80000000, PT, P0 ;  /* 0x800000000b00780c */ /* 0x001fda0003f05300 */
[----:B-----5:R-:W-:Y:S05]  /*01c0*/  CALL.REL.NOINC `($_Z1HiiPfS_$__internal_accurate_pow) ;  /* 0x0000000400e47944 */ /* 0x020fea0003c00000 */
[----:B------:R-:W-:Y:S05]  /*01d0*/  BSYNC.RECONVERGENT B0 ;  /* 0x0000000000007941 */ /* 0x000fea0003800200 */
.L_x_6:
[----:B------:R-:W-:Y:S01]  /*01e0*/  IMAD.MOV.U32 R4, RZ, RZ, R9 ;  /* 0x000000ffff047224 */ /* 0x000fe200078e0009 */
[----:B------:R-:W0:Y:S01]  /*01f0*/  MUFU.RCP64H R7, 1.4142131805419921875 ;  /* 0x3ff6a09e00077908 */ /* 0x000e220000001800 */
[----:B------:R-:W-:Y:S01]  /*0200*/  IMAD.MOV.U32 R5, RZ, RZ, R10 ;  /* 0x000000ffff057224 */ /* 0x000fe200078e000a */
[----:B------:R-:W-:Y:S01]  /*0210*/  ISETP.NE.AND P1, PT, R27, RZ, PT ;  /* 0x000000ff1b00720c */ /* 0x000fe20003f25270 */
[----:B------:R-:W-:Y:S01]  /*0220*/  IMAD.MOV.U32 R6, RZ, RZ, 0x1 ;  /* 0x00000001ff067424 */ /* 0x000fe200078e00ff */
[----:B------:R-:W-:Y:S03]  /*0230*/  BSSY.RECONVERGENT B0, `(.L_x_7) ;  /* 0x000001c000007945 */ /* 0x000fe60003800200 */
[----:B------:R-:W-:-:S10]  /*0240*/  DADD R4, -RZ, -R4 ;  /* 0x00000000ff047229 */ /* 0x000fd40000000904 */
[----:B------:R-:W-:Y:S01]  /*0250*/  FSEL R9, R4, R9, !P0 ;  /* 0x0000000904097208 */ /* 0x000fe20004000000 */
[----:B------:R-:W-:Y:S01]  /*0260*/  IMAD.MOV.U32 R4, RZ, RZ, 0x667f3bcd ;  /* 0x667f3bcdff047424 */ /* 0x000fe200078e00ff */
[----:B------:R-:W-:Y:S01]  /*0270*/  FSEL R0, R5, R10, !P0 ;  /* 0x0000000a05007208 */ /* 0x000fe20004000000 */
[----:B------:R-:W-:Y:S01]  /*0280*/  IMAD.MOV.U32 R5, RZ, RZ, 0x3ff6a09e ;  /* 0x3ff6a09eff057424 */ /* 0x000fe200078e00ff */
[----:B------:R-:W-:Y:S02]  /*0290*/  FSEL R10, R9, RZ, P1 ;  /* 0x000000ff090a7208 */ /* 0x000fe40000800000 */
[----:B------:R-:W-:-:S03]  /*02a0*/  FSEL R11, R0, 1.875, P1 ;  /* 0x3ff00000000b7808 */ /* 0x000fc60000800000 */
[----:B0-----:R-:W-:Y:S01]  /*02b0*/  DFMA R8, R6, -R4, 1 ;  /* 0x3ff000000608742b */ /* 0x001fe20000000804 */
[----:B------:R-:W0:Y:S07]  /*02c0*/  F2I.F64.TRUNC R10, R10 ;  /* 0x0000000a000a7311 */ /* 0x000e2e000030d100 */
[----:B------:R-:W-:-:S08]  /*02d0*/  DFMA R8, R8, R8, R8 ;  /* 0x000000080808722b */ /* 0x000fd00000000008 */
[----:B------:R-:W-:Y:S01]  /*02e0*/  DFMA R8, R6, R8, R6 ;  /* 0x000000080608722b */ /* 0x000fe20000000006 */
[----:B0-----:R-:W-:-:S05]  /*02f0*/  I2FP.F32.S32 R0, R10 ;  /* 0x0000000a00007245 */ /* 0x001fca0000201400 */
[----:B------:R-:W-:Y:S02]  /*0300*/  FFMA R0, R26, R0, R3 ;  /* 0x000000001a007223 */ /* 0x000fe40000000003 */
[C---:B------:R-:W-:Y:S02]  /*0310*/  DFMA R6, R8.reuse, -R4, 1 ;  /* 0x3ff000000806742b */ /* 0x040fe40000000804 */
[----:B------:R-:W0:Y:S06]  /*0320*/  F2F.F64.F32 R12, R0 ;  /* 0x00000000000c7310 */ /* 0x000e2c0000201800 */
[----:B------:R-:W-:-:S08]  /*0330*/  DFMA R6, R8, R6, R8 ;  /* 0x000000060806722b */ /* 0x000fd00000000008 */
[----:B0-----:R-:W-:Y:S01]  /*0340*/  DMUL R8, R12, R6 ;  /* 0x000000060c087228 */ /* 0x001fe20000000000 */
[----:B------:R-:W-:-:S07]  /*0350*/  FSETP.GEU.AND P1, PT, |R13|, 6.5827683646048100446e-37, PT ;  /* 0x036000000d00780b */ /* 0x000fce0003f2e200 */
[----:B------:R-:W-:-:S08]  /*0360*/  DFMA R4, R8, -R4, R12 ;  /* 0x800000040804722b */ /* 0x000fd0000000000c */
[----:B------:R-:W-:-:S10]  /*0370*/  DFMA R4, R6, R4, R8 ;  /* 0x000000040604722b */ /* 0x000fd40000000008 */
[----:B------:R-:W-:-:S05]  /*0380*/  FFMA R3, RZ, 1.9267766475677490234, R5 ;  /* 0x3ff6a09eff037823 */ /* 0x000fca0000000005 */
[----:B------:R-:W-:-:S13]  /*0390*/  FSETP.GT.AND P0, PT, |R3|, 1.469367938527859385e-39, PT ;  /* 0x001000000300780b */ /* 0x000fda0003f04200 */
[----:B------:R-:W-:Y:S05]  /*03a0*/  @P0 BRA P1, `(.L_x_8) ;  /* 0x0000000000100947 */ /* 0x000fea0000800000 */
[----:B------:R-:W-:-:S07]  /*03b0*/  MOV R0, 0x3d0 ;  /* 0x000003d000007802 */ /* 0x000fce0000000f00 */
[----:B------:R-:W-:Y:S05]  /*03c0*/  CALL.REL.NOINC `($__internal_0_$__cuda_sm20_div_rn_f64_full) ;  /* 0x0000000000207944 */ /* 0x000fea0003c00000 */
[----:B------:R-:W-:Y:S02]  /*03d0*/  IMAD.MOV.U32 R4, RZ, RZ, R12 ;  /* 0x000000ffff047224 */ /* 0x000fe400078e000c */
[----:B------:R-:W-:-:S07]  /*03e0*/  IMAD.MOV.U32 R5, RZ, RZ, R13 ;  /* 0x000000ffff057224 */ /* 0x000fce00078e000d */
.L_x_8:
[----:B------:R-:W-:Y:S05]  /*03f0*/  BSYNC.RECONVERGENT B0 ;  /* 0x0000000000007941 */ /* 0x000fea0003800200 */
.L_x_7:
[----:B------:R-:W0:Y:S01]  /*0400*/  LDC.64 R6, c[0x0][0x390] ;  /* 0x0000e400ff067b82 */ /* 0x000e220000000a00 */
[----:B------:R-:W1:Y:S01]  /*0410*/  F2F.F32.F64 R5, R4 ;  /* 0x0000000400057310 */ /* 0x000e620000301000 */
[----:B0-----:R-:W-:-:S05]  /*0420*/  IMAD.WIDE.U32 R2, R2, 0x4, R6 ;  /* 0x0000000402027825 */ /* 0x001fca00078e0006 */
[----:B-1----:R-:W-:Y:S01]  /*0430*/  STG.E desc[UR6][R2.64], R5 ;  /* 0x0000000502007986 */ /* 0x002fe2000c101906 */
[----:B------:R-:W-:Y:S05]  /*0440*/  EXIT ;  /* 0x000000000000794d */ /* 0x000fea0003800000 */
        .weak           $__internal_0_$__cuda_sm20_div_rn_f64_full
        .type           $__internal_0_$__cuda_sm20_div_rn_f64_full,@function
        .size           $__internal_0_$__cuda_sm20_div_rn_f64_full,($_Z1HiiPfS_$__internal_accurate_pow - $__internal_0_$__cuda_sm20_div_rn_f64_full)
$__internal_0_$__cuda_sm20_div_rn_f64_full:
[----:B------:R-:W-:Y:S01]  /*0450*/  IMAD.MOV.U32 R5, RZ, RZ, 0x3ff6a09e ;  /* 0x3ff6a09eff057424 */ /* 0x000fe200078e00ff */
[----:B------:R-:W-:Y:S01]  /*0460*/  BSSY.RECONVERGENT B1, `(.L_x_9) ;  /* 0x000004c000017945 */ /* 0x000fe20003800200 */
[----:B------:R-:W-:Y:S02]  /*0470*/  IMAD.MOV.U32 R4, RZ, RZ, 0x667f3bcd ;  /* 0x667f3bcdff047424 */ /* 0x000fe400078e00ff */
[----:B------:R-:W0:Y:S01]  /*0480*/  MUFU.RCP64H R9, R5 ;  /* 0x0000000500097308 */ /* 0x000e220000001800 */
[----:B------:R-:W-:Y:S02]  /*0490*/  IMAD.MOV.U32 R8, RZ, RZ, 0x1 ;  /* 0x00000001ff087424 */ /* 0x000fe400078e00ff */
[----:B------:R-:W-:Y:S02]  /*04a0*/  IMAD.MOV.U32 R7, RZ, RZ, R13 ;  /* 0x000000ffff077224 */ /* 0x000fe400078e000d */
[----:B------:R-:W-:Y:S02]  /*04b0*/  IMAD.MOV.U32 R13, RZ, RZ, 0x1ca00000 ;  /* 0x1ca00000ff0d7424 */ /* 0x000fe400078e00ff */
[----:B------:R-:W-:Y:S01]  /*04c0*/  IMAD.MOV.U32 R6, RZ, RZ, R12 ;  /* 0x000000ffff067224 */ /* 0x000fe200078e000c */
[C---:B------:R-:W-:Y:S01]  /*04d0*/  FSETP.GEU.AND P1, PT, |R7|.reuse, 1.469367938527859385e-39, PT ;  /* 0x001000000700780b */ /* 0x040fe20003f2e200 */
[----:B------:R-:W-:Y:S01]  /*04e0*/  IMAD.MOV.U32 R19, RZ, RZ, 0x3ff00000 ;  /* 0x3ff00000ff137424 */ /* 0x000fe200078e00ff */
[----:B------:R-:W-:-:S03]  /*04f0*/  LOP3.LUT R3, R7, 0x7ff00000, RZ, 0xc0, !PT ;  /* 0x7ff0000007037812 */ /* 0x000fc600078ec0ff */
[----:B------:R-:W-:Y:S01]  /*0500*/  VIADD R20, R19, 0xffffffff ;  /* 0xffffffff13147836 */ /* 0x000fe20000000000 */
[----:B------:R-:W-:Y:S01]  /*0510*/  ISETP.GE.U32.AND P0, PT, R3, 0x3ff00000, PT ;  /* 0x3ff000000300780c */ /* 0x000fe20003f06070 */
[----:B------:R-:W-:Y:S01]  /*0520*/  IMAD.MOV.U32 R18, RZ, RZ, R3 ;  /* 0x000000ffff127224 */ /* 0x000fe200078e0003 */
[----:B0-----:R-:W-:Y:S02]  /*0530*/  DFMA R10, R8, -R4, 1 ;  /* 0x3ff00000080a742b */ /* 0x001fe40000000804 */
[----:B------:R-:W-:-:S06]  /*0540*/  SEL R13, R13, 0x63400000, !P0 ;  /* 0x634000000d0d7807 */ /* 0x000fcc0004000000 */
[----:B------:R-:W-:-:S08]  /*0550*/  DFMA R10, R10, R10, R10 ;  /* 0x0000000a0a0a722b */ /* 0x000fd0000000000a */
[----:B------:R-:W-:Y:S01]  /*0560*/  DFMA R14, R8, R10, R8 ;  /* 0x0000000a080e722b */ /* 0x000fe20000000008 */
[C-C-:B------:R-:W-:Y:S01]  /*0570*/  @!P1 LOP3.LUT R10, R13.reuse, 0x80000000, R7.reuse, 0xf8, !PT ;  /* 0x800000000d0a9812 */ /* 0x140fe200078ef807 */
[----:B------:R-:W-:Y:S01]  /*0580*/  IMAD.MOV.U32 R8, RZ, RZ, R6 ;  /* 0x000000ffff087224 */ /* 0x000fe200078e0006 */
[----:B------:R-:W-:Y:S02]  /*0590*/  LOP3.LUT R9, R13, 0x800fffff, R7, 0xf8, !PT ;  /* 0x800fffff0d097812 */ /* 0x000fe400078ef807 */
[----:B------:R-:W-:Y:S01]  /*05a0*/  @!P1 LOP3.LUT R11, R10, 0x100000, RZ, 0xfc, !PT ;  /* 0x001000000a0b9812 */ /* 0x000fe200078efcff */
[----:B------:R-:W-:Y:S02]  /*05b0*/  @!P1 IMAD.MOV.U32 R10, RZ, RZ, RZ ;  /* 0x000000ffff0a9224 */ /* 0x000fe400078e00ff */
[----:B------:R-:W-:-:S04]  /*05c0*/  DFMA R16, R14, -R4, 1 ;  /* 0x3ff000000e10742b */ /* 0x000fc80000000804 */
[----:B------:R-:W-:-:S04]  /*05d0*/  @!P1 DFMA R8, R8, 2, -R10 ;  /* 0x400000000808982b */ /* 0x000fc8000000080a */
[----:B------:R-:W-:-:S06]  /*05e0*/  DFMA R16, R14, R16, R14 ;  /* 0x000000100e10722b */ /* 0x000fcc000000000e */
[----:B------:R-:W-:Y:S02]  /*05f0*/  @!P1 LOP3.LUT R18, R9, 0x7ff00000, RZ, 0xc0, !PT ;  /* 0x7ff0000009129812 */ /* 0x000fe400078ec0ff */
[----:B------:R-:W-:-:S03]  /*0600*/  DMUL R10, R16, R8 ;  /* 0x00000008100a7228 */ /* 0x000fc60000000000 */
[----:B------:R-:W-:-:S05]  /*0610*/  VIADD R12, R18, 0xffffffff ;  /* 0xffffffff120c7836 */ /* 0x000fca0000000000 */
[----:B------:R-:W-:Y:S01]  /*0620*/  DFMA R14, R10, -R4, R8 ;  /* 0x800000040a0e722b */ /* 0x000fe20000000008 */
[----:B------:R-:W-:-:S04]  /*0630*/  ISETP.GT.U32.AND P0, PT, R12, 0x7feffffe, PT ;  /* 0x7feffffe0c00780c */ /* 0x000fc80003f04070 */
[----:B------:R-:W-:-:S03]  /*0640*/  ISETP.GT.U32.OR P0, PT, R20, 0x7feffffe, P0 ;  /* 0x7feffffe1400780c */ /* 0x000fc60000704470 */
[----:B------:R-:W-:-:S10]  /*0650*/  DFMA R10, R16, R14, R10 ;  /* 0x0000000e100a722b */ /* 0x000fd4000000000a */
[----:B------:R-:W-:Y:S05]  /*0660*/  @P0 BRA `(.L_x_10) ;  /* 0x0000000000680947 */ /* 0x000fea0003800000 */
[----:B------:R-:W-:-:S05]  /*0670*/  IMAD.MOV.U32 R6, RZ, RZ, 0x3ff00000 ;  /* 0x3ff00000ff067424 */ /* 0x000fca00078e00ff */
[----:B------:R-:W-:-:S04]  /*0680*/  VIADDMNMX R3, R3, -R6, 0xb9600000, !PT ;  /* 0xb960000003037446 */ /* 0x000fc80007800906 */
[----:B------:R-:W-:-:S05]  /*0690*/  VIMNMX R6, PT, PT, R3, 0x46a00000, PT ;  /* 0x46a0000003067848 */ /* 0x000fca0003fe0100 */
[----:B------:R-:W-:Y:S02]  /*06a0*/  IMAD.IADD R14, R6, 0x1, -R13 ;  /* 0x00000001060e7824 */ /* 0x000fe400078e0a0d */
[----:B------:R-:W-:Y:S02]  /*06b0*/  IMAD.MOV.U32 R6, RZ, RZ, RZ ;  /* 0x000000ffff067224 */ /* 0x000fe400078e00ff */
[----:B------:R-:W-:-:S06]  /*06c0*/  VIADD R7, R14, 0x7fe00000 ;  /* 0x7fe000000e077836 */ /* 0x000fcc0000000000 */
[----:B------:R-:W-:-:S10]  /*06d0*/  DMUL R12, R10, R6 ;  /* 0x000000060a0c7228 */ /* 0x000fd40000000000 */
[----:B------:R-:W-:-:S13]  /*06e0*/  FSETP.GTU.AND P0, PT, |R13|, 1.469367938527859385e-39, PT ;  /* 0x001000000d00780b */ /* 0x000fda0003f0c200 */
[----:B------:R-:W-:Y:S05]  /*06f0*/  @P0 BRA `(.L_x_11) ;  /* 0x0000000000880947 */ /* 0x000fea0003800000 */
[----:B------:R-:W-:Y:S01]  /*0700*/  DFMA R4, R10, -R4, R8 ;  /* 0x800000040a04722b */ /* 0x000fe20000000008 */
[----:B------:R-:W-:-:S09]  /*0710*/  IMAD.MOV.U32 R6, RZ, RZ, RZ ;  /* 0x000000ffff067224 */ /* 0x000fd200078e00ff */
[C---:B------:R-:W-:Y:S02]  /*0720*/  FSETP.NEU.AND P0, PT, R5.reuse, RZ, PT ;  /* 0x000000ff0500720b */ /* 0x040fe40003f0d000 */
[----:B------:R-:W-:-:S04]  /*0730*/  LOP3.LUT R3, R5, 0x3ff6a09e, RZ, 0x3c, !PT ;  /* 0x3ff6a09e05037812 */ /* 0x000fc800078e3cff */
[----:B------:R-:W-:-:S04]  /*0740*/  LOP3.LUT R3, R3, 0x80000000, RZ, 0xc0, !PT ;  /* 0x8000000003037812 */ /* 0x000fc800078ec0ff */
[----:B------:R-:W-:-:S03]  /*0750*/  LOP3.LUT R7, R3, R7, RZ, 0xfc, !PT ;  /* 0x0000000703077212 */ /* 0x000fc600078efcff */
[----:B------:R-:W-:Y:S05]  /*0760*/  @!P0 BRA `(.L_x_11) ;  /* 0x00000000006c8947 */ /* 0x000fea0003800000 */
[----:B------:R-:W-:Y:S01]  /*0770*/  IMAD.MOV R5, RZ, RZ, -R14 ;  /* 0x000000ffff057224 */ /* 0x000fe200078e0a0e */
[----:B------:R-:W-:Y:S01]  /*0780*/  DMUL.RP R6, R10, R6 ;  /* 0x000000060a067228 */ /* 0x000fe20000008000 */
[----:B------:R-:W-:-:S06]  /*0790*/  IMAD.MOV.U32 R4, RZ, RZ, RZ ;  /* 0x000000ffff047224 */ /* 0x000fcc00078e00ff */
[----:B------:R-:W-:-:S03]  /*07a0*/  DFMA R4, R12, -R4, R10 ;  /* 0x800000040c04722b */ /* 0x000fc6000000000a */
[----:B------:R-:W-:-:S03]  /*07b0*/  LOP3.LUT R3, R7, R3, RZ, 0x3c, !PT ;  /* 0x0000000307037212 */ /* 0x000fc600078e3cff */
[----:B------:R-:W-:-:S04]  /*07c0*/  IADD3 R4, PT, PT, -R14, -0x43300000, RZ ;  /* 0xbcd000000e047810 */ /* 0x000fc80007ffe1ff */
[----:B------:R-:W-:-:S04]  /*07d0*/  FSETP.NEU.AND P0, PT, |R5|, R4, PT ;  /* 0x000000040500720b */ /* 0x000fc80003f0d200 */
[----:B------:R-:W-:Y:S02]  /*07e0*/  FSEL R12, R6, R12, !P0 ;  /* 0x0000000c060c7208 */ /* 0x000fe40004000000 */
[----:B------:R-:W-:Y:S01]  /*07f0*/  FSEL R13, R3, R13, !P0 ;  /* 0x0000000d030d7208 */ /* 0x000fe20004000000 */
[----:B------:R-:W-:Y:S06]  /*0800*/  BRA `(.L_x_11) ;  /* 0x0000000000447947 */ /* 0x000fec0003800000 */
.L_x_10:
[----:B------:R-:W-:-:S14]  /*0810*/  DSETP.NAN.AND P0, PT, R6, R6, PT ;  /* 0x000000060600722a */ /* 0x000fdc0003f08000 */
[----:B------:R-:W-:Y:S05]  /*0820*/  @P0 BRA `(.L_x_12) ;  /* 0x0000000000340947 */ /* 0x000fea0003800000 */
[----:B------:R-:W-:Y:S01]  /*0830*/  ISETP.NE.AND P0, PT, R18, R19, PT ;  /* 0x000000131200720c */ /* 0x000fe20003f05270 */
[----:B------:R-:W-:Y:S02]  /*0840*/  IMAD.MOV.U32 R12, RZ, RZ, 0x0 ;  /* 0x00000000ff0c7424 */ /* 0x000fe400078e00ff */
[----:B------:R-:W-:-:S10]  /*0850*/  IMAD.MOV.U32 R13, RZ, RZ, -0x80000 ;  /* 0xfff80000ff0d7424 */ /* 0x000fd400078e00ff */
[----:B------:R-:W-:Y:S05]  /*0860*/  @!P0 BRA `(.L_x_11) ;  /* 0x00000000002c8947 */ /* 0x000fea0003800000 */
[----:B------:R-:W-:Y:S02]  /*0870*/  ISETP.NE.AND P0, PT, R18, 0x7ff00000, PT ;  /* 0x7ff000001200780c */ /* 0x000fe40003f05270 */
[----:B------:R-:W-:Y:S02]  /*0880*/  LOP3.LUT R6, R7, 0x3ff6a09e, RZ, 0x3c, !PT ;  /* 0x3ff6a09e07067812 */ /* 0x000fe400078e3cff */
[----:B------:R-:W-:Y:S02]  /*0890*/  ISETP.EQ.OR P0, PT, R19, RZ, !P0 ;  /* 0x000000ff1300720c */ /* 0x000fe40004702670 */
[----:B------:R-:W-:-:S11]  /*08a0*/  LOP3.LUT R13, R6, 0x80000000, RZ, 0xc0, !PT ;  /* 0x80000000060d7812 */ /* 0x000fd600078ec0ff */
[----:B------:R-:W-:Y:S01]  /*08b0*/  @P0 LOP3.LUT R3, R13, 0x7ff00000, RZ, 0xfc, !PT ;  /* 0x7ff000000d030812 */ /* 0x000fe200078efcff */
[----:B------:R-:W-:Y:S02]  /*08c0*/  @!P0 IMAD.MOV.U32 R12, RZ, RZ, RZ ;  /* 0x000000ffff0c8224 */ /* 0x000fe400078e00ff */
[----:B------:R-:W-:Y:S02]  /*08d0*/  @P0 IMAD.MOV.U32 R12, RZ, RZ, RZ ;  /* 0x000000ffff0c0224 */ /* 0x000fe400078e00ff */
[----:B------:R-:W-:Y:S01]  /*08e0*/  @P0 IMAD.MOV.U32 R13, RZ, RZ, R3 ;  /* 0x000000ffff0d0224 */ /* 0x000fe200078e0003 */
[----:B------:R-:W-:Y:S06]  /*08f0*/  BRA `(.L_x_11) ;  /* 0x0000000000087947 */ /* 0x000fec0003800000 */
.L_x_12:
[----:B------:R-:W-:Y:S01]  /*0900*/  LOP3.LUT R13, R7, 0x80000, RZ, 0xfc, !PT ;  /* 0x00080000070d7812 */ /* 0x000fe200078efcff */
[----:B------:R-:W-:-:S07]  /*0910*/  IMAD.MOV.U32 R12, RZ, RZ, R6 ;  /* 0x000000ffff0c7224 */ /* 0x000fce00078e0006 */
.L_x_11:
[----:B------:R-:W-:Y:S05]  /*0920*/  BSYNC.RECONVERGENT B1 ;  /* 0x0000000000017941 */ /* 0x000fea0003800200 */
.L_x_9:
[----:B------:R-:W-:Y:S02]  /*0930*/  IMAD.MOV.U32 R4, RZ, RZ, R0 ;  /* 0x000000ffff047224 */ /* 0x000fe400078e0000 */
[----:B------:R-:W-:-:S04]  /*0940*/  IMAD.MOV.U32 R5, RZ, RZ, 0x0 ;  /* 0x00000000ff057424 */ /* 0x000fc800078e00ff */
[----:B------:R-:W-:Y:S05]  /*0950*/  RET.REL.NODEC R4 `(_Z1HiiPfS_) ;  /* 0xfffffff404a87950 */ /* 0x000fea0003c3ffff */
        .type           $_Z1HiiPfS_$__internal_accurate_pow,@function
        .size           $_Z1HiiPfS_$__internal_accurate_pow,(.L_x_16 - $_Z1HiiPfS_$__internal_accurate_pow)
$_Z1HiiPfS_$__internal_accurate_pow:
[----:B------:R-:W0:Y:S01]  /*0960*/  MUFU.RCP64H R15, 2 ;  /* 0x40000000000f7908 */ /* 0x000e220000001800 */
[----:B------:R-:W-:Y:S01]  /*0970*/  IMAD.MOV.U32 R6, RZ, RZ, 0x0 ;  /* 0x00000000ff067424 */ /* 0x000fe200078e00ff */
[----:B------:R-:W-:Y:S01]  /*0980*/  UMOV UR4, 0x7d2cafe2 ;  /* 0x7d2cafe200047882 */ /* 0x000fe20000000000 */
[----:B------:R-:W-:Y:S01]  /*0990*/  IMAD.MOV.U32 R7, RZ, RZ, 0x40000000 ;  /* 0x40000000ff077424 */ /* 0x000fe200078e00ff */
[----:B------:R-:W-:Y:S01]  /*09a0*/  UMOV UR5, 0x3eb0f5ff ;  /* 0x3eb0f5ff00057882 */ /* 0x000fe20000000000 */
[----:B------:R-:W-:Y:S01]  /*09b0*/  IMAD.MOV.U32 R14, RZ, RZ, RZ ;  /* 0x000000ffff0e7224 */ /* 0x000fe200078e00ff */
[----:B------:R-:W-:Y:S01]  /*09c0*/  UMOV UR8, 0x3b39803f ;  /* 0x3b39803f00087882 */ /* 0x000fe20000000000 */
[----:B------:R-:W-:Y:S01]  /*09d0*/  IMAD.MOV.U32 R8, RZ, RZ, 0x41ad3b5a ;  /* 0x41ad3b5aff087424 */ /* 0x000fe200078e00ff */
[----:B------:R-:W-:Y:S01]  /*09e0*/  UMOV UR9, 0x3c7abc9e ;  /* 0x3c7abc9e00097882 */ /* 0x000fe20000000000 */
[----:B------:R-:W-:Y:S02]  /*09f0*/  IMAD.MOV.U32 R9, RZ, RZ, 0x3ed0f5d2 ;  /* 0x3ed0f5d2ff097424 */ /* 0x000fe400078e00ff */
[----:B0-----:R-:W-:-:S08]  /*0a00*/  DFMA R6, R14, -R6, 1 ;  /* 0x3ff000000e06742b */ /* 0x001fd00000000806 */
[----:B------:R-:W-:-:S08]  /*0a10*/  DFMA R6, R6, R6, R6 ;  /* 0x000000060606722b */ /* 0x000fd00000000006 */
[----:B------:R-:W-:-:S08]  /*0a20*/  DFMA R14, R14, R6, R14 ;  /* 0x000000060e0e722b */ /* 0x000fd0000000000e */
[----:B------:R-:W-:-:S08]  /*0a30*/  DMUL R6, RZ, R14 ;  /* 0x0000000eff067228 */ /* 0x000fd00000000000 */
[----:B------:R-:W-:-:S08]  /*0a40*/  DFMA R6, RZ, R14, R6 ;  /* 0x0000000eff06722b */ /* 0x000fd00000000006 */
[----:B------:R-:W-:Y:S02]  /*0a50*/  DMUL R12, R6, R6 ;  /* 0x00000006060c7228 */ /* 0x000fe40000000000 */
[----:B------:R-:W-:-:S06]  /*0a60*/  DADD R10, RZ, -R6 ;  /* 0x00000000ff0a7229 */ /* 0x000fcc0000000806 */
[----:B------:R-:W-:Y:S01]  /*0a70*/  DFMA R8, R12, UR4, R8 ;  /* 0x000000040c087c2b */ /* 0x000fe20008000008 */
[----:B------:R-:W-:Y:S01]  /*0a80*/  UMOV UR4, 0x75488a3f ;  /* 0x75488a3f00047882 */ /* 0x000fe20000000000 */
[----:B------:R-:W-:Y:S01]  /*0a90*/  UMOV UR5, 0x3ef3b20a ;  /* 0x3ef3b20a00057882 */ /* 0x000fe20000000000 */
[----:B------:R-:W-:Y:S02]  /*0aa0*/  DADD R16, R10, R10 ;  /* 0x000000000a107229 */ /* 0x000fe4000000000a */
[----:B------:R-:W-:-:S03]  /*0ab0*/  DMUL R10, R6, R6 ;  /* 0x00000006060a7228 */ /* 0x000fc60000000000 */
[----:B------:R-:W-:Y:S01]  /*0ac0*/  DFMA R8, R12, R8, UR4 ;  /* 0x000000040c087e2b */ /* 0x000fe20008000008 */
[----:B------:R-:W-:Y:S01]  /*0ad0*/  UMOV UR4, 0xe4faecd5 ;  /* 0xe4faecd500047882 */ /* 0x000fe20000000000 */
[----:B------:R-:W-:Y:S01]  /*0ae0*/  UMOV UR5, 0x3f1745cd ;  /* 0x3f1745cd00057882 */ /* 0x000fe20000000000 */
[----:B------:R-:W-:-:S05]  /*0af0*/  DFMA R16, RZ, -R6, R16 ;  /* 0x80000006ff10722b */ /* 0x000fca0000000010 */
[----:B------:R-:W-:Y:S01]  /*0b00*/  DFMA R8, R12, R8, UR4 ;  /* 0x000000040c087e2b */ /* 0x000fe20008000008 */
[----:B------:R-:W-:Y:S01]  /*0b10*/  UMOV UR4, 0x258a578b ;  /* 0x258a578b00047882 */ /* 0x000fe20000000000 */
[----:B------:R-:W-:Y:S01]  /*0b20*/  UMOV UR5, 0x3f3c71c7 ;  /* 0x3f3c71c700057882 */ /* 0x000fe20000000000 */
[----:B------:R-:W-:-:S05]  /*0b30*/  DMUL R14, R14, R16 ;  /* 0x000000100e0e7228 */ /* 0x000fca0000000000 */
[----:B------:R-:W-:Y:S01]  /*0b40*/  DFMA R8, R12, R8, UR4 ;  /* 0x000000040c087e2b */ /* 0x000fe20008000008 */
[----:B------:R-:W-:Y:S01]  /*0b50*/  UMOV UR4, 0x9242b910 ;  /* 0x9242b91000047882 */ /* 0x000fe20000000000 */
[----:B------:R-:W-:-:S03]  /*0b60*/  UMOV UR5, 0x3f624924 ;  /* 0x3f62492400057882 */ /* 0x000fc60000000000 */
[----:B------:R-:W-:Y:S02]  /*0b70*/  VIADD R23, R15, 0x100000 ;  /* 0x001000000f177836 */ /* 0x000fe40000000000 */
[----:B------:R-:W-:Y:S01]  /*0b80*/  IMAD.MOV.U32 R22, RZ, RZ, R14 ;  /* 0x000000ffff167224 */ /* 0x000fe200078e000e */
[----:B------:R-:W-:Y:S01]  /*0b90*/  DFMA R8, R12, R8, UR4 ;  /* 0x000000040c087e2b */ /* 0x000fe20008000008 */
[----:B------:R-:W-:Y:S01]  /*0ba0*/  UMOV UR4, 0x99999dfb ;  /* 0x99999dfb00047882 */ /* 0x000fe20000000000 */
[----:B------:R-:W-:-:S06]  /*0bb0*/  UMOV UR5, 0x3f899999 ;  /* 0x3f89999900057882 */ /* 0x000fcc0000000000 */
[----:B------:R-:W-:Y:S01]  /*0bc0*/  DFMA R18, R12, R8, UR4 ;  /* 0x000000040c127e2b */ /* 0x000fe20008000008 */
[----:B------:R-:W-:Y:S01]  /*0bd0*/  UMOV UR4, 0x55555555 ;  /* 0x5555555500047882 */ /* 0x000fe20000000000 */
[----:B------:R-:W-:-:S06]  /*0be0*/  UMOV UR5, 0x3fb55555 ;  /* 0x3fb5555500057882 */ /* 0x000fcc0000000000 */
[----:B------:R-:W-:-:S08]  /*0bf0*/  DFMA R8, R12, R18, UR4 ;  /* 0x000000040c087e2b */ /* 0x000fd00008000012 */
[----:B------:R-:W-:Y:S01]  /*0c00*/  DADD R20, -R8, UR4 ;  /* 0x0000000408147e29 */ /* 0x000fe20008000100 */
[----:B------:R-:W-:Y:S01]  /*0c10*/  UMOV UR4, 0xb9e7b0 ;  /* 0x00b9e7b000047882 */ /* 0x000fe20000000000 */
[----:B------:R-:W-:-:S06]  /*0c20*/  UMOV UR5, 0x3c46a4cb ;  /* 0x3c46a4cb00057882 */ /* 0x000fcc0000000000 */
[----:B------:R-:W-:Y:S02]  /*0c30*/  DFMA R20, R12, R18, R20 ;  /* 0x000000120c14722b */ /* 0x000fe40000000014 */
[----:B------:R-:W-:-:S06]  /*0c40*/  DMUL R12, R6, R10 ;  /* 0x0000000a060c7228 */ /* 0x000fcc0000000000 */
[----:B------:R-:W-:Y:S01]  /*0c50*/  DADD R16, R20, -UR4 ;  /* 0x8000000414107e29 */ /* 0x000fe20008000000 */
[----:B------:R-:W-:Y:S01]  /*0c60*/  UMOV UR4, 0xfefa39ef ;  /* 0xfefa39ef00047882 */ /* 0x000fe20000000000 */
[C---:B------:R-:W-:Y:S01]  /*0c70*/  DFMA R18, R6.reuse, R10, -R12 ;  /* 0x0000000a0612722b */ /* 0x040fe2000000080c */
[----:B------:R-:W-:Y:S01]  /*0c80*/  UMOV UR5, 0x3fe62e42 ;  /* 0x3fe62e4200057882 */ /* 0x000fe20000000000 */
[----:B------:R-:W-:-:S04]  /*0c90*/  DFMA R20, R6, R6, -R10 ;  /* 0x000000060614722b */ /* 0x000fc8000000080a */
[----:B------:R-:W-:Y:S02]  /*0ca0*/  DADD R24, R8, R16 ;  /* 0x0000000008187229 */ /* 0x000fe40000000010 */
[----:B------:R-:W-:Y:S02]  /*0cb0*/  DFMA R18, R14, R10, R18 ;  /* 0x0000000a0e12722b */ /* 0x000fe40000000012 */
[----:B------:R-:W-:-:S04]  /*0cc0*/  DFMA R20, R6, R22, R20 ;  /* 0x000000160614722b */ /* 0x000fc80000000014 */
[----:B------:R-:W-:-:S04]  /*0cd0*/  DMUL R10, R24, R12 ;  /* 0x0000000c180a7228 */ /* 0x000fc80000000000 */
[----:B------:R-:W-:Y:S02]  /*0ce0*/  DFMA R18, R6, R20, R18 ;  /* 0x000000140612722b */ /* 0x000fe40000000012 */
[----:B------:R-:W-:Y:S02]  /*0cf0*/  DADD R20, R8, -R24 ;  /* 0x0000000008147229 */ /* 0x000fe40000000818 */
[----:B------:R-:W-:-:S06]  /*0d00*/  DFMA R8, R24, R12, -R10 ;  /* 0x0000000c1808722b */ /* 0x000fcc000000080a */
[----:B------:R-:W-:Y:S02]  /*0d10*/  DADD R20, R16, R20 ;  /* 0x0000000010147229 */ /* 0x000fe40000000014 */
[----:B------:R-:W-:-:S08]  /*0d20*/  DFMA R8, R24, R18, R8 ;  /* 0x000000121808722b */ /* 0x000fd00000000008 */
[----:B------:R-:W-:-:S08]  /*0d30*/  DFMA R20, R20, R12, R8 ;  /* 0x0000000c1414722b */ /* 0x000fd00000000008 */
[----:B------:R-:W-:-:S08]  /*0d40*/  DADD R12, R10, R20 ;  /* 0x000000000a0c7229 */ /* 0x000fd00000000014 */
[--C-:B------:R-:W-:Y:S02]  /*0d50*/  DADD R8, R6, R12.reuse ;  /* 0x0000000006087229 */ /* 0x100fe4000000000c */
[----:B------:R-:W-:-:S06]  /*0d60*/  DADD R10, R10, -R12 ;  /* 0x000000000a0a7229 */ /* 0x000fcc000000080c */
[----:B------:R-:W-:Y:S02]  /*0d70*/  DADD R6, R6, -R8 ;  /* 0x0000000006067229 */ /* 0x000fe40000000808 */
[----:B------:R-:W-:-:S06]  /*0d80*/  DADD R10, R20, R10 ;  /* 0x00000000140a7229 */ /* 0x000fcc000000000a */
[----:B------:R-:W-:-:S08]  /*0d90*/  DADD R6, R12, R6 ;  /* 0x000000000c067229 */ /* 0x000fd00000000006 */
[----:B------:R-:W-:-:S08]  /*0da0*/  DADD R6, R10, R6 ;  /* 0x000000000a067229 */ /* 0x000fd00000000006 */
[----:B------:R-:W-:-:S08]  /*0db0*/  DADD R14, R14, R6 ;  /* 0x000000000e0e7229 */ /* 0x000fd00000000006 */
[----:B------:R-:W-:-:S08]  /*0dc0*/  DADD R10, R8, R14 ;  /* 0x00000000080a7229 */ /* 0x000fd0000000000e */
[--C-:B------:R-:W-:Y:S02]  /*0dd0*/  DFMA R6, RZ, UR4, R10.reuse ;  /* 0x00000004ff067c2b */ /* 0x100fe4000800000a */
[----:B------:R-:W-:-:S06]  /*0de0*/  DADD R8, R8, -R10 ;  /* 0x0000000008087229 */ /* 0x000fcc000000080a */
[----:B------:R-:W-:Y:S02]  /*0df0*/  DFMA R12, RZ, -UR4, R6 ;  /* 0x80000004ff0c7c2b */ /* 0x000fe40008000006 */
[----:B------:R-:W-:-:S06]  /*0e00*/  DADD R8, R14, R8 ;  /* 0x000000000e087229 */ /* 0x000fcc0000000008 */
[----:B------:R-:W-:Y:S01]  /*0e10*/  DADD R12, -R10, R12 ;  /* 0x000000000a0c7229 */ /* 0x000fe2000000010c */
[----:B------:R-:W-:-:S05]  /*0e20*/  IMAD.SHL.U32 R10, R5, 0x2, RZ ;  /* 0x00000002050a7824 */ /* 0x000fca00078e00ff */
[----:B------:R-:W-:Y:S02]  /*0e30*/  ISETP.GT.U32.AND P1, PT, R10, -0x2000001, PT ;  /* 0xfdffffff0a00780c */ /* 0x000fe40003f24070 */
[----:B------:R-:W-:Y:S01]  /*0e40*/  DADD R8, R8, -R12 ;  /* 0x0000000008087229 */ /* 0x000fe2000000080c */
[----:B------:R-:W-:Y:S01]  /*0e50*/  LOP3.LUT R13, R5, 0xff0fffff, RZ, 0xc0, !PT ;  /* 0xff0fffff050d7812 */ /* 0x000fe200078ec0ff */
[----:B------:R-:W-:-:S03]  /*0e60*/  IMAD.MOV.U32 R12, RZ, RZ, R4 ;  /* 0x000000ffff0c7224 */ /* 0x000fc600078e0004 */
[----:B------:R-:W-:-:S03]  /*0e70*/  SEL R13, R13, R5, P1 ;  /* 0x000000050d0d7207 */ /* 0x000fc60000800000 */
[----:B------:R-:W-:-:S08]  /*0e80*/  DFMA R8, RZ, UR8, R8 ;  /* 0x00000008ff087c2b */ /* 0x000fd00008000008 */
[----:B------:R-:W-:-:S08]  /*0e90*/  DADD R10, R6, R8 ;  /* 0x00000000060a7229 */ /* 0x000fd00000000008 */
[----:B------:R-:W-:Y:S02]  /*0ea0*/  DADD R6, R6, -R10 ;  /* 0x0000000006067229 */ /* 0x000fe4000000080a */
[----:B------:R-:W-:-:S06]  /*0eb0*/  DMUL R4, R10, R12 ;  /* 0x0000000c0a047228 */ /* 0x000fcc0000000000 */
[----:B------:R-:W-:Y:S02]  /*0ec0*/  DADD R6, R8, R6 ;  /* 0x0000000008067229 */ /* 0x000fe40000000006 */
[----:B------:R-:W-:Y:S01]  /*0ed0*/  DFMA R10, R10, R12, -R4 ;  /* 0x0000000c0a0a722b */ /* 0x000fe20000000804 */
[----:B------:R-:W-:Y:S02]  /*0ee0*/  IMAD.MOV.U32 R8, RZ, RZ, 0x652b82fe ;  /* 0x652b82feff087424 */ /* 0x000fe400078e00ff */
[----:B------:R-:W-:-:S05]  /*0ef0*/  IMAD.MOV.U32 R9, RZ, RZ, 0x3ff71547 ;  /* 0x3ff71547ff097424 */ /* 0x000fca00078e00ff */
[----:B------:R-:W-:-:S08]  /*0f00*/  DFMA R10, R6, R12, R10 ;  /* 0x0000000c060a722b */ /* 0x000fd0000000000a */
[----:B------:R-:W-:-:S08]  /*0f10*/  DADD R6, R4, R10 ;  /* 0x0000000004067229 */ /* 0x000fd0000000000a */
[----:B------:R-:W-:Y:S02]  /*0f20*/  DFMA R8, R6, R8, 6.75539944105574400000e+15 ;  /* 0x433800000608742b */ /* 0x000fe40000000008 */
[----:B------:R-:W-:Y:S01]  /*0f30*/  FSETP.GEU.AND P1, PT, |R7|, 4.1917929649353027344, PT ;  /* 0x4086232b0700780b */ /* 0x000fe20003f2e200 */
[----:B------:R-:W-:-:S05]  /*0f40*/  DADD R4, R4, -R6 ;  /* 0x0000000004047229 */ /* 0x000fca0000000806 */
[----:B------:R-:W-:-:S03]  /*0f50*/  DADD R12, R8, -6.75539944105574400000e+15 ;  /* 0xc3380000080c7429 */ /* 0x000fc60000000000 */
[----:B------:R-:W-:-:S05]  /*0f60*/  DADD R10, R10, R4 ;  /* 0x000000000a0a7229 */ /* 0x000fca0000000004 */
[----:B------:R-:W-:Y:S01]  /*0f70*/  DFMA R14, R12, -UR4, R6 ;  /* 0x800000040c0e7c2b */ /* 0x000fe20008000006 */
[----:B------:R-:W-:Y:S01]  /*0f80*/  UMOV UR4, 0x3b39803f ;  /* 0x3b39803f00047882 */ /* 0x000fe20000000000 */
[----:B------:R-:W-:-:S06]  /*0f90*/  UMOV UR5, 0x3c7abc9e ;  /* 0x3c7abc9e00057882 */ /* 0x000fcc0000000000 */
[----:B------:R-:W-:Y:S01]  /*0fa0*/  DFMA R12, R12, -UR4, R14 ;  /* 0x800000040c0c7c2b */ /* 0x000fe2000800000e */
[----:B------:R-:W-:Y:S01]  /*0fb0*/  UMOV UR4, 0x69ce2bdf ;  /* 0x69ce2bdf00047882 */ /* 0x000fe20000000000 */
[----:B------:R-:W-:Y:S01]  /*0fc0*/  IMAD.MOV.U32 R14, RZ, RZ, -0x35dec16 ;  /* 0xfca213eaff0e7424 */ /* 0x000fe200078e00ff */
[----:B------:R-:W-:Y:S01]  /*0fd0*/  UMOV UR5, 0x3e5ade15 ;  /* 0x3e5ade1500057882 */ /* 0x000fe20000000000 */
[----:B------:R-:W-:-:S06]  /*0fe0*/  IMAD.MOV.U32 R15, RZ, RZ, 0x3e928af3 ;  /* 0x3e928af3ff0f7424 */ /* 0x000fcc00078e00ff */
[----:B------:R-:W-:Y:S01]  /*0ff0*/  DFMA R14, R12, UR4, R14 ;  /* 0x000000040c0e7c2b */ /* 0x000fe2000800000e */
[----:B------:R-:W-:Y:S01]  /*1000*/  UMOV UR4, 0x62401315 ;  /* 0x6240131500047882 */ /* 0x000fe20000000000 */
[----:B------:R-:W-:-:S06]  /*1010*/  UMOV UR5, 0x3ec71dee ;  /* 0x3ec71dee00057882 */ /* 0x000fcc0000000000 */
[----:B------:R-:W-:Y:S01]  /*1020*/  DFMA R14, R12, R14, UR4 ;  /* 0x000000040c0e7e2b */ /* 0x000fe2000800000e */
        /* <DEDUP_REMOVED lines=20> */
[----:B------:R-:W-:-:S08]  /*1170*/  DFMA R14, R12, R14, UR4 ;  /* 0x000000040c0e7e2b */ /* 0x000fd0000800000e */
[----:B------:R-:W-:-:S08]  /*1180*/  DFMA R14, R12, R14, 1 ;  /* 0x3ff000000c0e742b */ /* 0x000fd0000000000e */
[----:B------:R-:W-:-:S10]  /*1190*/  DFMA R12, R12, R14, 1 ;  /* 0x3ff000000c0c742b */ /* 0x000fd4000000000e */
[----:B------:R-:W-:Y:S02]  /*11a0*/  IMAD R5, R8, 0x100000, R13 ;  /* 0x0010000008057824 */ /* 0x000fe400078e020d */
[----:B------:R-:W-:Y:S01]  /*11b0*/  IMAD.MOV.U32 R4, RZ, RZ, R12 ;  /* 0x000000ffff047224 */ /* 0x000fe200078e000c */
[----:B------:R-:W-:Y:S06]  /*11c0*/  @!P1 BRA `(.L_x_13) ;  /* 0x0000000000309947 */ /* 0x000fec0003800000 */
[----:B------:R-:W-:Y:S01]  /*11d0*/  FSETP.GEU.AND P2, PT, |R7|, 4.2275390625, PT ;  /* 0x408748000700780b */ /* 0x000fe20003f4e200 */
[C---:B------:R-:W-:Y:S02]  /*11e0*/  DADD R14, R6.reuse, +INF ;  /* 0x7ff00000060e7429 */ /* 0x040fe40000000000 */
[----:B------:R-:W-:-:S08]  /*11f0*/  DSETP.GEU.AND P1, PT, R6, RZ, PT ;  /* 0x000000ff0600722a */ /* 0x000fd00003f2e000 */
[----:B------:R-:W-:Y:S02]  /*1200*/  FSEL R5, R15, RZ, P1 ;  /* 0x000000ff0f057208 */ /* 0x000fe40000800000 */
[----:B------:R-:W-:-:S04]  /*1210*/  @!P2 LEA.HI R4, R8, R8, RZ, 0x1 ;  /* 0x000000080804a211 */ /* 0x000fc800078f08ff */
[----:B------:R-:W-:Y:S02]  /*1220*/  @!P2 SHF.R.S32.HI R7, RZ, 0x1, R4 ;  /* 0x00000001ff07a819 */ /* 0x000fe40000011404 */
[----:B------:R-:W-:-:S03]  /*1230*/  FSEL R4, R14, RZ, P1 ;  /* 0x000000ff0e047208 */ /* 0x000fc60000800000 */
[----:B------:R-:W-:Y:S02]  /*1240*/  @!P2 IMAD.IADD R6, R8, 0x1, -R7 ;  /* 0x000000010806a824 */ /* 0x000fe400078e0a07 */
[----:B------:R-:W-:-:S03]  /*1250*/  @!P2 IMAD R13, R7, 0x100000, R13 ;  /* 0x00100000070da824 */ /* 0x000fc600078e020d */
[----:B------:R-:W-:Y:S01]  /*1260*/  @!P2 LEA R7, R6, 0x3ff00000, 0x14 ;  /* 0x3ff000000607a811 */ /* 0x000fe200078ea0ff */
[----:B------:R-:W-:-:S06]  /*1270*/  @!P2 IMAD.MOV.U32 R6, RZ, RZ, RZ ;  /* 0x000000ffff06a224 */ /* 0x000fcc00078e00ff */
[----:B------:R-:W-:-:S11]  /*1280*/  @!P2 DMUL R4, R12, R6 ;  /* 0x000000060c04a228 */ /* 0x000fd60000000000 */
.L_x_13:
[----:B------:R-:W-:Y:S02]  /*1290*/  DFMA R10, R10, R4, R4 ;  /* 0x000000040a0a722b */ /* 0x000fe40000000004 */
[----:B------:R-:W-:-:S08]  /*12a0*/  DSETP.NEU.AND P1, PT, |R4|, +INF , PT ;  /* 0x7ff000000400742a */ /* 0x000fd00003f2d200 */
[----:B------:R-:W-:Y:S01]  /*12b0*/  FSEL R9, R4, R10, !P1 ;  /* 0x0000000a04097208 */ /* 0x000fe20004800000 */
[----:B------:R-:W-:Y:S01]  /*12c0*/  IMAD.MOV.U32 R4, RZ, RZ, R0 ;  /* 0x000000ffff047224 */ /* 0x000fe200078e0000 */
[----:B------:R-:W-:Y:S01]  /*12d0*/  FSEL R10, R5, R11, !P1 ;  /* 0x0000000b050a7208 */ /* 0x000fe20004800000 */
[----:B------:R-:W-:-:S04]  /*12e0*/  IMAD.MOV.U32 R5, RZ, RZ, 0x0 ;  /* 0x00000000ff057424 */ /* 0x000fc800078e00ff */
[----:B------:R-:W-:Y:S05]  /*12f0*/  RET.REL.NODEC R4 `(_Z1HiiPfS_) ;  /* 0xffffffec04407950 */ /* 0x000fea0003c3ffff */
.L_x_14:
        /* <DEDUP_REMOVED lines=16> */
.L_x_16:


//--------------------- .nv.shared.reserved.0     --------------------------
	.section	.nv.shared.reserved.0,"aw",@nobits
	.weak		__nv_reservedSMEM_offset_0_alias
	.size		__nv_reservedSMEM_offset_0_alias, 0, 64
	.other		__nv_reservedSMEM_offset_0_alias,@"STO_CUDA_RESERVED_SHARED STV_DEFAULT"
__nv_reservedSMEM_offset_0_alias:
	.zero		0
	.zero		64


//--------------------- .nv.constant0._Z14d_swapQubits_2iiiPfS_ --------------------------
	.section	.nv.constant0._Z14d_swapQubits_2iiiPfS_,"a",@progbits
	.sectionflags	@""
	.align	4
.nv.constant0._Z14d_swapQubits_2iiiPfS_:
	.zero		928


//--------------------- .nv.constant0._Z14d_swapQubits_1iiiPfS_ --------------------------
	.section	.nv.constant0._Z14d_swapQubits_1iiiPfS_,"a",@progbits
	.sectionflags	@""
	.align	4
.nv.constant0._Z14d_swapQubits_1iiiPfS_:
	.zero		928


//--------------------- .nv.constant0._Z6CNOT_2iiiPfS_ --------------------------
	.section	.nv.constant0._Z6CNOT_2iiiPfS_,"a",@progbits
	.sectionflags	@""
	.align	4
.nv.constant0._Z6CNOT_2iiiPfS_:
	.zero		928


//--------------------- .nv.constant0._Z6CNOT_1iiiPfS_ --------------------------
	.section	.nv.constant0._Z6CNOT_1iiiPfS_,"a",@progbits
	.sectionflags	@""
	.align	4
.nv.constant0._Z6CNOT_1iiiPfS_:
	.zero		928


//--------------------- .nv.constant0._Z3H_2iiPfS_ --------------------------
	.section	.nv.constant0._Z3H_2iiPfS_,"a",@progbits
	.sectionflags	@""
	.align	4
.nv.constant0._Z3H_2iiPfS_:
	.zero		920


//--------------------- .nv.constant0._Z1HiiPfS_  --------------------------
	.section	.nv.constant0._Z1HiiPfS_,"a",@progbits
	.sectionflags	@""
	.align	4
.nv.constant0._Z1HiiPfS_:
	.zero		920


//--------------------- SYMBOLS --------------------------

	.type		.nv.reservedSmem.offset0,@object
	.size		.nv.reservedSmem.offset0,0x4
